//
// Generated by NVIDIA NVVM Compiler
//
// Compiler Build ID: CL-36424714
// Cuda compilation tools, release 13.0, V13.0.88
// Based on NVVM 20.0.0
//

.version 9.0
.target sm_100
.address_size 64

	// .globl	empiricalNullFilter
.global .align 4 .b8 precalc_xorwow_matrix[102400];
.global .align 4 .b8 precalc_xorwow_offset_matrix[102400];
.global .align 4 .b8 mrg32k3aM1[2304];
.global .align 4 .b8 mrg32k3aM2[2304];
.global .align 4 .b8 mrg32k3aM1SubSeq[2016];
.global .align 4 .b8 mrg32k3aM2SubSeq[2016];
.global .align 4 .b8 mrg32k3aM1Seq[2304];
.global .align 4 .b8 mrg32k3aM2Seq[2304];
.const .align 8 .b8 __cr_lgamma_table[72];
.const .align 4 .u32 roiWidth;
.const .align 4 .u32 roiHeight;
.const .align 4 .u32 cacheWidth;
.const .align 4 .u32 cacheHeight;
.const .align 4 .u32 kernelRadius;
.const .align 4 .u32 kernelHeight;
.const .align 4 .u32 nPoints;
.const .align 4 .u32 nInitial;
.const .align 4 .u32 nStep;
.const .align 4 .u32 cacheSharedWidth;
.extern .shared .align 16 .b8 cacheShared[];

.visible .entry empiricalNullFilter(
	.param .u64 .ptr .align 1 empiricalNullFilter_param_0,
	.param .u64 .ptr .align 1 empiricalNullFilter_param_1,
	.param .u64 .ptr .align 1 empiricalNullFilter_param_2,
	.param .u64 .ptr .align 1 empiricalNullFilter_param_3,
	.param .u64 .ptr .align 1 empiricalNullFilter_param_4,
	.param .u64 .ptr .align 1 empiricalNullFilter_param_5
)
{
	.local .align 8 .b8 	__local_depot0[48];
	.reg .b64 	%SP;
	.reg .b64 	%SPL;
	.reg .pred 	%p<123>;
	.reg .b32 	%r<1443>;
	.reg .b32 	%f<619>;
	.reg .b64 	%rd<49>;

	mov.u64 	%SPL, __local_depot0;
	ld.param.u64 	%rd14, [empiricalNullFilter_param_0];
	ld.param.u64 	%rd15, [empiricalNullFilter_param_1];
	ld.param.u64 	%rd16, [empiricalNullFilter_param_2];
	ld.param.u64 	%rd19, [empiricalNullFilter_param_3];
	ld.param.u64 	%rd17, [empiricalNullFilter_param_4];
	ld.param.u64 	%rd18, [empiricalNullFilter_param_5];
	cvta.to.global.u64 	%rd1, %rd19;
	add.u64 	%rd2, %SPL, 0;
	mov.u32 	%r1, %tid.x;
	mov.u32 	%r613, %ctaid.x;
	mov.u32 	%r614, %ntid.x;
	mad.lo.s32 	%r2, %r613, %r614, %r1;
	mov.u32 	%r3, %tid.y;
	mov.u32 	%r615, %ctaid.y;
	mov.u32 	%r616, %ntid.y;
	mad.lo.s32 	%r617, %r615, %r616, %r3;
	ld.const.u32 	%r618, [roiWidth];
	mad.lo.s32 	%r5, %r618, %r617, %r2;
	setp.ge.s32 	%p3, %r2, %r618;
	ld.const.u32 	%r619, [roiHeight];
	setp.ge.s32 	%p4, %r617, %r619;
	or.pred  	%p5, %p3, %p4;
	@%p5 bra 	$L__BB0_167;
	ld.const.u32 	%r6, [kernelRadius];
	ld.const.u32 	%r7, [kernelHeight];
	setp.lt.s32 	%p6, %r7, 1;
	@%p6 bra 	$L__BB0_7;
	sub.s32 	%r622, %r617, %r6;
	cvt.rn.f32.s32 	%f567, %r622;
	cvt.rn.f32.s32 	%f2, %r6;
	ld.const.u32 	%r623, [cacheWidth];
	cvt.rn.f32.s32 	%f3, %r623;
	cvt.rn.f32.s32 	%f4, %r2;
	add.s32 	%r624, %r6, %r3;
	cvt.rn.f32.u32 	%f5, %r624;
	cvt.rn.f32.u32 	%f6, %r617;
	ld.const.u32 	%r625, [cacheSharedWidth];
	cvt.rn.f32.s32 	%f7, %r625;
	cvt.rn.f32.u32 	%f8, %r1;
	shl.b32 	%r8, %r7, 1;
	cvta.to.global.u64 	%rd3, %rd14;
	mov.b32 	%r1123, 0;
$L__BB0_3:
	mul.wide.u32 	%rd21, %r1123, 4;
	add.s64 	%rd22, %rd1, %rd21;
	ld.global.u32 	%r1124, [%rd22];
	ld.global.u32 	%r11, [%rd22+4];
	setp.gt.s32 	%p7, %r1124, %r11;
	@%p7 bra 	$L__BB0_6;
	add.f32 	%f115, %f567, %f2;
	fma.rn.f32 	%f10, %f115, %f3, %f4;
	add.f32 	%f116, %f567, %f5;
	sub.f32 	%f117, %f116, %f6;
	fma.rn.f32 	%f11, %f117, %f7, %f8;
$L__BB0_5:
	cvt.rn.f32.s32 	%f118, %r1124;
	add.f32 	%f119, %f10, %f118;
	add.f32 	%f120, %f119, %f2;
	cvt.rzi.s32.f32 	%r626, %f120;
	add.f32 	%f121, %f11, %f118;
	add.f32 	%f122, %f121, %f2;
	cvt.rzi.s32.f32 	%r627, %f122;
	mul.wide.s32 	%rd23, %r626, 4;
	add.s64 	%rd24, %rd3, %rd23;
	ld.global.f32 	%f123, [%rd24];
	shl.b32 	%r628, %r627, 2;
	mov.u32 	%r629, cacheShared;
	add.s32 	%r630, %r629, %r628;
	st.shared.f32 	[%r630], %f123;
	add.s32 	%r13, %r1124, 1;
	setp.ne.s32 	%p8, %r1124, %r11;
	mov.u32 	%r1124, %r13;
	@%p8 bra 	$L__BB0_5;
$L__BB0_6:
	add.f32 	%f567, %f567, 0f3F800000;
	add.s32 	%r1123, %r1123, 2;
	setp.lt.u32 	%p9, %r1123, %r8;
	@%p9 bra 	$L__BB0_3;
$L__BB0_7:
	mov.b32 	%r1147, 1478573778;
	mov.b32 	%r636, 716983765;
	st.local.v2.u32 	[%rd2], {%r636, %r1147};
	mov.b32 	%r1145, -123459836;
	mov.b32 	%r1146, 1163863128;
	st.local.v2.u32 	[%rd2+8], {%r1146, %r1145};
	mov.b32 	%r1143, 1360900310;
	mov.b32 	%r1144, -589760388;
	st.local.v2.u32 	[%rd2+16], {%r1144, %r1143};
	setp.eq.s32 	%p10, %r5, 0;
	@%p10 bra 	$L__BB0_122;
	cvt.s64.s32 	%rd48, %r5;
	mov.b32 	%r1130, 0;
	mov.b32 	%r1147, 1478573778;
	mov.b32 	%r1146, 1163863128;
	mov.b32 	%r1145, -123459836;
	mov.b32 	%r1144, -589760388;
	mov.b32 	%r1143, 1360900310;
	mov.u64 	%rd26, precalc_xorwow_matrix;
$L__BB0_9:
	mov.u64 	%rd5, %rd48;
	and.b64  	%rd6, %rd5, 3;
	setp.eq.s64 	%p11, %rd6, 0;
	@%p11 bra 	$L__BB0_121;
	mul.wide.u32 	%rd25, %r1130, 3200;
	add.s64 	%rd7, %rd26, %rd25;
	mov.b32 	%r1143, 0;
	mov.u32 	%r1144, %r1143;
	mov.u32 	%r1145, %r1143;
	mov.u32 	%r1146, %r1143;
	mov.u32 	%r1147, %r1143;
	mov.u32 	%r1136, %r1143;
$L__BB0_11:
	mul.wide.u32 	%rd27, %r1136, 4;
	add.s64 	%rd28, %rd2, %rd27;
	ld.local.u32 	%r27, [%rd28+4];
	shl.b32 	%r28, %r1136, 5;
	mov.b32 	%r1142, 0;
$L__BB0_12:
	.pragma "nounroll";
	shr.u32 	%r645, %r27, %r1142;
	and.b32  	%r646, %r645, 1;
	setp.eq.b32 	%p12, %r646, 1;
	not.pred 	%p13, %p12;
	add.s32 	%r647, %r28, %r1142;
	mul.lo.s32 	%r648, %r647, 5;
	mul.wide.u32 	%rd29, %r648, 4;
	add.s64 	%rd8, %rd7, %rd29;
	@%p13 bra 	$L__BB0_14;
	ld.global.u32 	%r649, [%rd8];
	xor.b32  	%r1147, %r1147, %r649;
	ld.global.u32 	%r650, [%rd8+4];
	xor.b32  	%r1146, %r1146, %r650;
	ld.global.u32 	%r651, [%rd8+8];
	xor.b32  	%r1145, %r1145, %r651;
	ld.global.u32 	%r652, [%rd8+12];
	xor.b32  	%r1144, %r1144, %r652;
	ld.global.u32 	%r653, [%rd8+16];
	xor.b32  	%r1143, %r1143, %r653;
$L__BB0_14:
	and.b32  	%r655, %r645, 2;
	setp.eq.s32 	%p14, %r655, 0;
	@%p14 bra 	$L__BB0_16;
	ld.global.u32 	%r656, [%rd8+20];
	xor.b32  	%r1147, %r1147, %r656;
	ld.global.u32 	%r657, [%rd8+24];
	xor.b32  	%r1146, %r1146, %r657;
	ld.global.u32 	%r658, [%rd8+28];
	xor.b32  	%r1145, %r1145, %r658;
	ld.global.u32 	%r659, [%rd8+32];
	xor.b32  	%r1144, %r1144, %r659;
	ld.global.u32 	%r660, [%rd8+36];
	xor.b32  	%r1143, %r1143, %r660;
$L__BB0_16:
	and.b32  	%r662, %r645, 4;
	setp.eq.s32 	%p15, %r662, 0;
	@%p15 bra 	$L__BB0_18;
	ld.global.u32 	%r663, [%rd8+40];
	xor.b32  	%r1147, %r1147, %r663;
	ld.global.u32 	%r664, [%rd8+44];
	xor.b32  	%r1146, %r1146, %r664;
	ld.global.u32 	%r665, [%rd8+48];
	xor.b32  	%r1145, %r1145, %r665;
	ld.global.u32 	%r666, [%rd8+52];
	xor.b32  	%r1144, %r1144, %r666;
	ld.global.u32 	%r667, [%rd8+56];
	xor.b32  	%r1143, %r1143, %r667;
$L__BB0_18:
	and.b32  	%r669, %r645, 8;
	setp.eq.s32 	%p16, %r669, 0;
	@%p16 bra 	$L__BB0_20;
	ld.global.u32 	%r670, [%rd8+60];
	xor.b32  	%r1147, %r1147, %r670;
	ld.global.u32 	%r671, [%rd8+64];
	xor.b32  	%r1146, %r1146, %r671;
	ld.global.u32 	%r672, [%rd8+68];
	xor.b32  	%r1145, %r1145, %r672;
	ld.global.u32 	%r673, [%rd8+72];
	xor.b32  	%r1144, %r1144, %r673;
	ld.global.u32 	%r674, [%rd8+76];
	xor.b32  	%r1143, %r1143, %r674;
$L__BB0_20:
	and.b32  	%r676, %r645, 16;
	setp.eq.s32 	%p17, %r676, 0;
	@%p17 bra 	$L__BB0_22;
	ld.global.u32 	%r677, [%rd8+80];
	xor.b32  	%r1147, %r1147, %r677;
	ld.global.u32 	%r678, [%rd8+84];
	xor.b32  	%r1146, %r1146, %r678;
	ld.global.u32 	%r679, [%rd8+88];
	xor.b32  	%r1145, %r1145, %r679;
	ld.global.u32 	%r680, [%rd8+92];
	xor.b32  	%r1144, %r1144, %r680;
	ld.global.u32 	%r681, [%rd8+96];
	xor.b32  	%r1143, %r1143, %r681;
$L__BB0_22:
	and.b32  	%r683, %r645, 32;
	setp.eq.s32 	%p18, %r683, 0;
	@%p18 bra 	$L__BB0_24;
	ld.global.u32 	%r684, [%rd8+100];
	xor.b32  	%r1147, %r1147, %r684;
	ld.global.u32 	%r685, [%rd8+104];
	xor.b32  	%r1146, %r1146, %r685;
	ld.global.u32 	%r686, [%rd8+108];
	xor.b32  	%r1145, %r1145, %r686;
	ld.global.u32 	%r687, [%rd8+112];
	xor.b32  	%r1144, %r1144, %r687;
	ld.global.u32 	%r688, [%rd8+116];
	xor.b32  	%r1143, %r1143, %r688;
$L__BB0_24:
	and.b32  	%r690, %r645, 64;
	setp.eq.s32 	%p19, %r690, 0;
	@%p19 bra 	$L__BB0_26;
	ld.global.u32 	%r691, [%rd8+120];
	xor.b32  	%r1147, %r1147, %r691;
	ld.global.u32 	%r692, [%rd8+124];
	xor.b32  	%r1146, %r1146, %r692;
	ld.global.u32 	%r693, [%rd8+128];
	xor.b32  	%r1145, %r1145, %r693;
	ld.global.u32 	%r694, [%rd8+132];
	xor.b32  	%r1144, %r1144, %r694;
	ld.global.u32 	%r695, [%rd8+136];
	xor.b32  	%r1143, %r1143, %r695;
$L__BB0_26:
	and.b32  	%r697, %r645, 128;
	setp.eq.s32 	%p20, %r697, 0;
	@%p20 bra 	$L__BB0_28;
	ld.global.u32 	%r698, [%rd8+140];
	xor.b32  	%r1147, %r1147, %r698;
	ld.global.u32 	%r699, [%rd8+144];
	xor.b32  	%r1146, %r1146, %r699;
	ld.global.u32 	%r700, [%rd8+148];
	xor.b32  	%r1145, %r1145, %r700;
	ld.global.u32 	%r701, [%rd8+152];
	xor.b32  	%r1144, %r1144, %r701;
	ld.global.u32 	%r702, [%rd8+156];
	xor.b32  	%r1143, %r1143, %r702;
$L__BB0_28:
	and.b32  	%r704, %r645, 256;
	setp.eq.s32 	%p21, %r704, 0;
	@%p21 bra 	$L__BB0_30;
	ld.global.u32 	%r705, [%rd8+160];
	xor.b32  	%r1147, %r1147, %r705;
	ld.global.u32 	%r706, [%rd8+164];
	xor.b32  	%r1146, %r1146, %r706;
	ld.global.u32 	%r707, [%rd8+168];
	xor.b32  	%r1145, %r1145, %r707;
	ld.global.u32 	%r708, [%rd8+172];
	xor.b32  	%r1144, %r1144, %r708;
	ld.global.u32 	%r709, [%rd8+176];
	xor.b32  	%r1143, %r1143, %r709;
$L__BB0_30:
	and.b32  	%r711, %r645, 512;
	setp.eq.s32 	%p22, %r711, 0;
	@%p22 bra 	$L__BB0_32;
	ld.global.u32 	%r712, [%rd8+180];
	xor.b32  	%r1147, %r1147, %r712;
	ld.global.u32 	%r713, [%rd8+184];
	xor.b32  	%r1146, %r1146, %r713;
	ld.global.u32 	%r714, [%rd8+188];
	xor.b32  	%r1145, %r1145, %r714;
	ld.global.u32 	%r715, [%rd8+192];
	xor.b32  	%r1144, %r1144, %r715;
	ld.global.u32 	%r716, [%rd8+196];
	xor.b32  	%r1143, %r1143, %r716;
$L__BB0_32:
	and.b32  	%r718, %r645, 1024;
	setp.eq.s32 	%p23, %r718, 0;
	@%p23 bra 	$L__BB0_34;
	ld.global.u32 	%r719, [%rd8+200];
	xor.b32  	%r1147, %r1147, %r719;
	ld.global.u32 	%r720, [%rd8+204];
	xor.b32  	%r1146, %r1146, %r720;
	ld.global.u32 	%r721, [%rd8+208];
	xor.b32  	%r1145, %r1145, %r721;
	ld.global.u32 	%r722, [%rd8+212];
	xor.b32  	%r1144, %r1144, %r722;
	ld.global.u32 	%r723, [%rd8+216];
	xor.b32  	%r1143, %r1143, %r723;
$L__BB0_34:
	and.b32  	%r725, %r645, 2048;
	setp.eq.s32 	%p24, %r725, 0;
	@%p24 bra 	$L__BB0_36;
	ld.global.u32 	%r726, [%rd8+220];
	xor.b32  	%r1147, %r1147, %r726;
	ld.global.u32 	%r727, [%rd8+224];
	xor.b32  	%r1146, %r1146, %r727;
	ld.global.u32 	%r728, [%rd8+228];
	xor.b32  	%r1145, %r1145, %r728;
	ld.global.u32 	%r729, [%rd8+232];
	xor.b32  	%r1144, %r1144, %r729;
	ld.global.u32 	%r730, [%rd8+236];
	xor.b32  	%r1143, %r1143, %r730;
$L__BB0_36:
	and.b32  	%r732, %r645, 4096;
	setp.eq.s32 	%p25, %r732, 0;
	@%p25 bra 	$L__BB0_38;
	ld.global.u32 	%r733, [%rd8+240];
	xor.b32  	%r1147, %r1147, %r733;
	ld.global.u32 	%r734, [%rd8+244];
	xor.b32  	%r1146, %r1146, %r734;
	ld.global.u32 	%r735, [%rd8+248];
	xor.b32  	%r1145, %r1145, %r735;
	ld.global.u32 	%r736, [%rd8+252];
	xor.b32  	%r1144, %r1144, %r736;
	ld.global.u32 	%r737, [%rd8+256];
	xor.b32  	%r1143, %r1143, %r737;
$L__BB0_38:
	and.b32  	%r739, %r645, 8192;
	setp.eq.s32 	%p26, %r739, 0;
	@%p26 bra 	$L__BB0_40;
	ld.global.u32 	%r740, [%rd8+260];
	xor.b32  	%r1147, %r1147, %r740;
	ld.global.u32 	%r741, [%rd8+264];
	xor.b32  	%r1146, %r1146, %r741;
	ld.global.u32 	%r742, [%rd8+268];
	xor.b32  	%r1145, %r1145, %r742;
	ld.global.u32 	%r743, [%rd8+272];
	xor.b32  	%r1144, %r1144, %r743;
	ld.global.u32 	%r744, [%rd8+276];
	xor.b32  	%r1143, %r1143, %r744;
$L__BB0_40:
	and.b32  	%r746, %r645, 16384;
	setp.eq.s32 	%p27, %r746, 0;
	@%p27 bra 	$L__BB0_42;
	ld.global.u32 	%r747, [%rd8+280];
	xor.b32  	%r1147, %r1147, %r747;
	ld.global.u32 	%r748, [%rd8+284];
	xor.b32  	%r1146, %r1146, %r748;
	ld.global.u32 	%r749, [%rd8+288];
	xor.b32  	%r1145, %r1145, %r749;
	ld.global.u32 	%r750, [%rd8+292];
	xor.b32  	%r1144, %r1144, %r750;
	ld.global.u32 	%r751, [%rd8+296];
	xor.b32  	%r1143, %r1143, %r751;
$L__BB0_42:
	and.b32  	%r753, %r645, 32768;
	setp.eq.s32 	%p28, %r753, 0;
	@%p28 bra 	$L__BB0_44;
	ld.global.u32 	%r754, [%rd8+300];
	xor.b32  	%r1147, %r1147, %r754;
	ld.global.u32 	%r755, [%rd8+304];
	xor.b32  	%r1146, %r1146, %r755;
	ld.global.u32 	%r756, [%rd8+308];
	xor.b32  	%r1145, %r1145, %r756;
	ld.global.u32 	%r757, [%rd8+312];
	xor.b32  	%r1144, %r1144, %r757;
	ld.global.u32 	%r758, [%rd8+316];
	xor.b32  	%r1143, %r1143, %r758;
$L__BB0_44:
	add.s32 	%r1142, %r1142, 16;
	setp.ne.s32 	%p29, %r1142, 32;
	@%p29 bra 	$L__BB0_12;
	mad.lo.s32 	%r759, %r1136, -31, %r28;
	add.s32 	%r1136, %r759, 1;
	setp.ne.s32 	%p30, %r1136, 5;
	@%p30 bra 	$L__BB0_11;
	st.local.u32 	[%rd2+4], %r1147;
	st.local.v2.u32 	[%rd2+8], {%r1146, %r1145};
	st.local.v2.u32 	[%rd2+16], {%r1144, %r1143};
	setp.eq.s64 	%p31, %rd6, 1;
	@%p31 bra 	$L__BB0_121;
	mov.b32 	%r1143, 0;
	mov.u32 	%r1144, %r1143;
	mov.u32 	%r1145, %r1143;
	mov.u32 	%r1146, %r1143;
	mov.u32 	%r1147, %r1143;
	mov.u32 	%r1228, %r1143;
$L__BB0_48:
	mul.wide.u32 	%rd30, %r1228, 4;
	add.s64 	%rd31, %rd2, %rd30;
	ld.local.u32 	%r203, [%rd31+4];
	shl.b32 	%r204, %r1228, 5;
	mov.b32 	%r1234, 0;
$L__BB0_49:
	.pragma "nounroll";
	shr.u32 	%r762, %r203, %r1234;
	and.b32  	%r763, %r762, 1;
	setp.eq.b32 	%p32, %r763, 1;
	not.pred 	%p33, %p32;
	add.s32 	%r764, %r204, %r1234;
	mul.lo.s32 	%r765, %r764, 5;
	mul.wide.u32 	%rd32, %r765, 4;
	add.s64 	%rd9, %rd7, %rd32;
	@%p33 bra 	$L__BB0_51;
	ld.global.u32 	%r766, [%rd9];
	xor.b32  	%r1147, %r1147, %r766;
	ld.global.u32 	%r767, [%rd9+4];
	xor.b32  	%r1146, %r1146, %r767;
	ld.global.u32 	%r768, [%rd9+8];
	xor.b32  	%r1145, %r1145, %r768;
	ld.global.u32 	%r769, [%rd9+12];
	xor.b32  	%r1144, %r1144, %r769;
	ld.global.u32 	%r770, [%rd9+16];
	xor.b32  	%r1143, %r1143, %r770;
$L__BB0_51:
	and.b32  	%r772, %r762, 2;
	setp.eq.s32 	%p34, %r772, 0;
	@%p34 bra 	$L__BB0_53;
	ld.global.u32 	%r773, [%rd9+20];
	xor.b32  	%r1147, %r1147, %r773;
	ld.global.u32 	%r774, [%rd9+24];
	xor.b32  	%r1146, %r1146, %r774;
	ld.global.u32 	%r775, [%rd9+28];
	xor.b32  	%r1145, %r1145, %r775;
	ld.global.u32 	%r776, [%rd9+32];
	xor.b32  	%r1144, %r1144, %r776;
	ld.global.u32 	%r777, [%rd9+36];
	xor.b32  	%r1143, %r1143, %r777;
$L__BB0_53:
	and.b32  	%r779, %r762, 4;
	setp.eq.s32 	%p35, %r779, 0;
	@%p35 bra 	$L__BB0_55;
	ld.global.u32 	%r780, [%rd9+40];
	xor.b32  	%r1147, %r1147, %r780;
	ld.global.u32 	%r781, [%rd9+44];
	xor.b32  	%r1146, %r1146, %r781;
	ld.global.u32 	%r782, [%rd9+48];
	xor.b32  	%r1145, %r1145, %r782;
	ld.global.u32 	%r783, [%rd9+52];
	xor.b32  	%r1144, %r1144, %r783;
	ld.global.u32 	%r784, [%rd9+56];
	xor.b32  	%r1143, %r1143, %r784;
$L__BB0_55:
	and.b32  	%r786, %r762, 8;
	setp.eq.s32 	%p36, %r786, 0;
	@%p36 bra 	$L__BB0_57;
	ld.global.u32 	%r787, [%rd9+60];
	xor.b32  	%r1147, %r1147, %r787;
	ld.global.u32 	%r788, [%rd9+64];
	xor.b32  	%r1146, %r1146, %r788;
	ld.global.u32 	%r789, [%rd9+68];
	xor.b32  	%r1145, %r1145, %r789;
	ld.global.u32 	%r790, [%rd9+72];
	xor.b32  	%r1144, %r1144, %r790;
	ld.global.u32 	%r791, [%rd9+76];
	xor.b32  	%r1143, %r1143, %r791;
$L__BB0_57:
	and.b32  	%r793, %r762, 16;
	setp.eq.s32 	%p37, %r793, 0;
	@%p37 bra 	$L__BB0_59;
	ld.global.u32 	%r794, [%rd9+80];
	xor.b32  	%r1147, %r1147, %r794;
	ld.global.u32 	%r795, [%rd9+84];
	xor.b32  	%r1146, %r1146, %r795;
	ld.global.u32 	%r796, [%rd9+88];
	xor.b32  	%r1145, %r1145, %r796;
	ld.global.u32 	%r797, [%rd9+92];
	xor.b32  	%r1144, %r1144, %r797;
	ld.global.u32 	%r798, [%rd9+96];
	xor.b32  	%r1143, %r1143, %r798;
$L__BB0_59:
	and.b32  	%r800, %r762, 32;
	setp.eq.s32 	%p38, %r800, 0;
	@%p38 bra 	$L__BB0_61;
	ld.global.u32 	%r801, [%rd9+100];
	xor.b32  	%r1147, %r1147, %r801;
	ld.global.u32 	%r802, [%rd9+104];
	xor.b32  	%r1146, %r1146, %r802;
	ld.global.u32 	%r803, [%rd9+108];
	xor.b32  	%r1145, %r1145, %r803;
	ld.global.u32 	%r804, [%rd9+112];
	xor.b32  	%r1144, %r1144, %r804;
	ld.global.u32 	%r805, [%rd9+116];
	xor.b32  	%r1143, %r1143, %r805;
$L__BB0_61:
	and.b32  	%r807, %r762, 64;
	setp.eq.s32 	%p39, %r807, 0;
	@%p39 bra 	$L__BB0_63;
	ld.global.u32 	%r808, [%rd9+120];
	xor.b32  	%r1147, %r1147, %r808;
	ld.global.u32 	%r809, [%rd9+124];
	xor.b32  	%r1146, %r1146, %r809;
	ld.global.u32 	%r810, [%rd9+128];
	xor.b32  	%r1145, %r1145, %r810;
	ld.global.u32 	%r811, [%rd9+132];
	xor.b32  	%r1144, %r1144, %r811;
	ld.global.u32 	%r812, [%rd9+136];
	xor.b32  	%r1143, %r1143, %r812;
$L__BB0_63:
	and.b32  	%r814, %r762, 128;
	setp.eq.s32 	%p40, %r814, 0;
	@%p40 bra 	$L__BB0_65;
	ld.global.u32 	%r815, [%rd9+140];
	xor.b32  	%r1147, %r1147, %r815;
	ld.global.u32 	%r816, [%rd9+144];
	xor.b32  	%r1146, %r1146, %r816;
	ld.global.u32 	%r817, [%rd9+148];
	xor.b32  	%r1145, %r1145, %r817;
	ld.global.u32 	%r818, [%rd9+152];
	xor.b32  	%r1144, %r1144, %r818;
	ld.global.u32 	%r819, [%rd9+156];
	xor.b32  	%r1143, %r1143, %r819;
$L__BB0_65:
	and.b32  	%r821, %r762, 256;
	setp.eq.s32 	%p41, %r821, 0;
	@%p41 bra 	$L__BB0_67;
	ld.global.u32 	%r822, [%rd9+160];
	xor.b32  	%r1147, %r1147, %r822;
	ld.global.u32 	%r823, [%rd9+164];
	xor.b32  	%r1146, %r1146, %r823;
	ld.global.u32 	%r824, [%rd9+168];
	xor.b32  	%r1145, %r1145, %r824;
	ld.global.u32 	%r825, [%rd9+172];
	xor.b32  	%r1144, %r1144, %r825;
	ld.global.u32 	%r826, [%rd9+176];
	xor.b32  	%r1143, %r1143, %r826;
$L__BB0_67:
	and.b32  	%r828, %r762, 512;
	setp.eq.s32 	%p42, %r828, 0;
	@%p42 bra 	$L__BB0_69;
	ld.global.u32 	%r829, [%rd9+180];
	xor.b32  	%r1147, %r1147, %r829;
	ld.global.u32 	%r830, [%rd9+184];
	xor.b32  	%r1146, %r1146, %r830;
	ld.global.u32 	%r831, [%rd9+188];
	xor.b32  	%r1145, %r1145, %r831;
	ld.global.u32 	%r832, [%rd9+192];
	xor.b32  	%r1144, %r1144, %r832;
	ld.global.u32 	%r833, [%rd9+196];
	xor.b32  	%r1143, %r1143, %r833;
$L__BB0_69:
	and.b32  	%r835, %r762, 1024;
	setp.eq.s32 	%p43, %r835, 0;
	@%p43 bra 	$L__BB0_71;
	ld.global.u32 	%r836, [%rd9+200];
	xor.b32  	%r1147, %r1147, %r836;
	ld.global.u32 	%r837, [%rd9+204];
	xor.b32  	%r1146, %r1146, %r837;
	ld.global.u32 	%r838, [%rd9+208];
	xor.b32  	%r1145, %r1145, %r838;
	ld.global.u32 	%r839, [%rd9+212];
	xor.b32  	%r1144, %r1144, %r839;
	ld.global.u32 	%r840, [%rd9+216];
	xor.b32  	%r1143, %r1143, %r840;
$L__BB0_71:
	and.b32  	%r842, %r762, 2048;
	setp.eq.s32 	%p44, %r842, 0;
	@%p44 bra 	$L__BB0_73;
	ld.global.u32 	%r843, [%rd9+220];
	xor.b32  	%r1147, %r1147, %r843;
	ld.global.u32 	%r844, [%rd9+224];
	xor.b32  	%r1146, %r1146, %r844;
	ld.global.u32 	%r845, [%rd9+228];
	xor.b32  	%r1145, %r1145, %r845;
	ld.global.u32 	%r846, [%rd9+232];
	xor.b32  	%r1144, %r1144, %r846;
	ld.global.u32 	%r847, [%rd9+236];
	xor.b32  	%r1143, %r1143, %r847;
$L__BB0_73:
	and.b32  	%r849, %r762, 4096;
	setp.eq.s32 	%p45, %r849, 0;
	@%p45 bra 	$L__BB0_75;
	ld.global.u32 	%r850, [%rd9+240];
	xor.b32  	%r1147, %r1147, %r850;
	ld.global.u32 	%r851, [%rd9+244];
	xor.b32  	%r1146, %r1146, %r851;
	ld.global.u32 	%r852, [%rd9+248];
	xor.b32  	%r1145, %r1145, %r852;
	ld.global.u32 	%r853, [%rd9+252];
	xor.b32  	%r1144, %r1144, %r853;
	ld.global.u32 	%r854, [%rd9+256];
	xor.b32  	%r1143, %r1143, %r854;
$L__BB0_75:
	and.b32  	%r856, %r762, 8192;
	setp.eq.s32 	%p46, %r856, 0;
	@%p46 bra 	$L__BB0_77;
	ld.global.u32 	%r857, [%rd9+260];
	xor.b32  	%r1147, %r1147, %r857;
	ld.global.u32 	%r858, [%rd9+264];
	xor.b32  	%r1146, %r1146, %r858;
	ld.global.u32 	%r859, [%rd9+268];
	xor.b32  	%r1145, %r1145, %r859;
	ld.global.u32 	%r860, [%rd9+272];
	xor.b32  	%r1144, %r1144, %r860;
	ld.global.u32 	%r861, [%rd9+276];
	xor.b32  	%r1143, %r1143, %r861;
$L__BB0_77:
	and.b32  	%r863, %r762, 16384;
	setp.eq.s32 	%p47, %r863, 0;
	@%p47 bra 	$L__BB0_79;
	ld.global.u32 	%r864, [%rd9+280];
	xor.b32  	%r1147, %r1147, %r864;
	ld.global.u32 	%r865, [%rd9+284];
	xor.b32  	%r1146, %r1146, %r865;
	ld.global.u32 	%r866, [%rd9+288];
	xor.b32  	%r1145, %r1145, %r866;
	ld.global.u32 	%r867, [%rd9+292];
	xor.b32  	%r1144, %r1144, %r867;
	ld.global.u32 	%r868, [%rd9+296];
	xor.b32  	%r1143, %r1143, %r868;
$L__BB0_79:
	and.b32  	%r870, %r762, 32768;
	setp.eq.s32 	%p48, %r870, 0;
	@%p48 bra 	$L__BB0_81;
	ld.global.u32 	%r871, [%rd9+300];
	xor.b32  	%r1147, %r1147, %r871;
	ld.global.u32 	%r872, [%rd9+304];
	xor.b32  	%r1146, %r1146, %r872;
	ld.global.u32 	%r873, [%rd9+308];
	xor.b32  	%r1145, %r1145, %r873;
	ld.global.u32 	%r874, [%rd9+312];
	xor.b32  	%r1144, %r1144, %r874;
	ld.global.u32 	%r875, [%rd9+316];
	xor.b32  	%r1143, %r1143, %r875;
$L__BB0_81:
	add.s32 	%r1234, %r1234, 16;
	setp.ne.s32 	%p49, %r1234, 32;
	@%p49 bra 	$L__BB0_49;
	mad.lo.s32 	%r876, %r1228, -31, %r204;
	add.s32 	%r1228, %r876, 1;
	setp.ne.s32 	%p50, %r1228, 5;
	@%p50 bra 	$L__BB0_48;
	st.local.u32 	[%rd2+4], %r1147;
	st.local.v2.u32 	[%rd2+8], {%r1146, %r1145};
	st.local.v2.u32 	[%rd2+16], {%r1144, %r1143};
	setp.ne.s64 	%p51, %rd6, 3;
	@%p51 bra 	$L__BB0_121;
	mov.b32 	%r1143, 0;
	mov.u32 	%r1144, %r1143;
	mov.u32 	%r1145, %r1143;
	mov.u32 	%r1146, %r1143;
	mov.u32 	%r1147, %r1143;
	mov.u32 	%r1320, %r1143;
$L__BB0_85:
	mul.wide.u32 	%rd33, %r1320, 4;
	add.s64 	%rd34, %rd2, %rd33;
	ld.local.u32 	%r379, [%rd34+4];
	shl.b32 	%r380, %r1320, 5;
	mov.b32 	%r1326, 0;
$L__BB0_86:
	.pragma "nounroll";
	shr.u32 	%r879, %r379, %r1326;
	and.b32  	%r880, %r879, 1;
	setp.eq.b32 	%p52, %r880, 1;
	not.pred 	%p53, %p52;
	add.s32 	%r881, %r380, %r1326;
	mul.lo.s32 	%r882, %r881, 5;
	mul.wide.u32 	%rd35, %r882, 4;
	add.s64 	%rd10, %rd7, %rd35;
	@%p53 bra 	$L__BB0_88;
	ld.global.u32 	%r883, [%rd10];
	xor.b32  	%r1147, %r1147, %r883;
	ld.global.u32 	%r884, [%rd10+4];
	xor.b32  	%r1146, %r1146, %r884;
	ld.global.u32 	%r885, [%rd10+8];
	xor.b32  	%r1145, %r1145, %r885;
	ld.global.u32 	%r886, [%rd10+12];
	xor.b32  	%r1144, %r1144, %r886;
	ld.global.u32 	%r887, [%rd10+16];
	xor.b32  	%r1143, %r1143, %r887;
$L__BB0_88:
	and.b32  	%r889, %r879, 2;
	setp.eq.s32 	%p54, %r889, 0;
	@%p54 bra 	$L__BB0_90;
	ld.global.u32 	%r890, [%rd10+20];
	xor.b32  	%r1147, %r1147, %r890;
	ld.global.u32 	%r891, [%rd10+24];
	xor.b32  	%r1146, %r1146, %r891;
	ld.global.u32 	%r892, [%rd10+28];
	xor.b32  	%r1145, %r1145, %r892;
	ld.global.u32 	%r893, [%rd10+32];
	xor.b32  	%r1144, %r1144, %r893;
	ld.global.u32 	%r894, [%rd10+36];
	xor.b32  	%r1143, %r1143, %r894;
$L__BB0_90:
	and.b32  	%r896, %r879, 4;
	setp.eq.s32 	%p55, %r896, 0;
	@%p55 bra 	$L__BB0_92;
	ld.global.u32 	%r897, [%rd10+40];
	xor.b32  	%r1147, %r1147, %r897;
	ld.global.u32 	%r898, [%rd10+44];
	xor.b32  	%r1146, %r1146, %r898;
	ld.global.u32 	%r899, [%rd10+48];
	xor.b32  	%r1145, %r1145, %r899;
	ld.global.u32 	%r900, [%rd10+52];
	xor.b32  	%r1144, %r1144, %r900;
	ld.global.u32 	%r901, [%rd10+56];
	xor.b32  	%r1143, %r1143, %r901;
$L__BB0_92:
	and.b32  	%r903, %r879, 8;
	setp.eq.s32 	%p56, %r903, 0;
	@%p56 bra 	$L__BB0_94;
	ld.global.u32 	%r904, [%rd10+60];
	xor.b32  	%r1147, %r1147, %r904;
	ld.global.u32 	%r905, [%rd10+64];
	xor.b32  	%r1146, %r1146, %r905;
	ld.global.u32 	%r906, [%rd10+68];
	xor.b32  	%r1145, %r1145, %r906;
	ld.global.u32 	%r907, [%rd10+72];
	xor.b32  	%r1144, %r1144, %r907;
	ld.global.u32 	%r908, [%rd10+76];
	xor.b32  	%r1143, %r1143, %r908;
$L__BB0_94:
	and.b32  	%r910, %r879, 16;
	setp.eq.s32 	%p57, %r910, 0;
	@%p57 bra 	$L__BB0_96;
	ld.global.u32 	%r911, [%rd10+80];
	xor.b32  	%r1147, %r1147, %r911;
	ld.global.u32 	%r912, [%rd10+84];
	xor.b32  	%r1146, %r1146, %r912;
	ld.global.u32 	%r913, [%rd10+88];
	xor.b32  	%r1145, %r1145, %r913;
	ld.global.u32 	%r914, [%rd10+92];
	xor.b32  	%r1144, %r1144, %r914;
	ld.global.u32 	%r915, [%rd10+96];
	xor.b32  	%r1143, %r1143, %r915;
$L__BB0_96:
	and.b32  	%r917, %r879, 32;
	setp.eq.s32 	%p58, %r917, 0;
	@%p58 bra 	$L__BB0_98;
	ld.global.u32 	%r918, [%rd10+100];
	xor.b32  	%r1147, %r1147, %r918;
	ld.global.u32 	%r919, [%rd10+104];
	xor.b32  	%r1146, %r1146, %r919;
	ld.global.u32 	%r920, [%rd10+108];
	xor.b32  	%r1145, %r1145, %r920;
	ld.global.u32 	%r921, [%rd10+112];
	xor.b32  	%r1144, %r1144, %r921;
	ld.global.u32 	%r922, [%rd10+116];
	xor.b32  	%r1143, %r1143, %r922;
$L__BB0_98:
	and.b32  	%r924, %r879, 64;
	setp.eq.s32 	%p59, %r924, 0;
	@%p59 bra 	$L__BB0_100;
	ld.global.u32 	%r925, [%rd10+120];
	xor.b32  	%r1147, %r1147, %r925;
	ld.global.u32 	%r926, [%rd10+124];
	xor.b32  	%r1146, %r1146, %r926;
	ld.global.u32 	%r927, [%rd10+128];
	xor.b32  	%r1145, %r1145, %r927;
	ld.global.u32 	%r928, [%rd10+132];
	xor.b32  	%r1144, %r1144, %r928;
	ld.global.u32 	%r929, [%rd10+136];
	xor.b32  	%r1143, %r1143, %r929;
$L__BB0_100:
	and.b32  	%r931, %r879, 128;
	setp.eq.s32 	%p60, %r931, 0;
	@%p60 bra 	$L__BB0_102;
	ld.global.u32 	%r932, [%rd10+140];
	xor.b32  	%r1147, %r1147, %r932;
	ld.global.u32 	%r933, [%rd10+144];
	xor.b32  	%r1146, %r1146, %r933;
	ld.global.u32 	%r934, [%rd10+148];
	xor.b32  	%r1145, %r1145, %r934;
	ld.global.u32 	%r935, [%rd10+152];
	xor.b32  	%r1144, %r1144, %r935;
	ld.global.u32 	%r936, [%rd10+156];
	xor.b32  	%r1143, %r1143, %r936;
$L__BB0_102:
	and.b32  	%r938, %r879, 256;
	setp.eq.s32 	%p61, %r938, 0;
	@%p61 bra 	$L__BB0_104;
	ld.global.u32 	%r939, [%rd10+160];
	xor.b32  	%r1147, %r1147, %r939;
	ld.global.u32 	%r940, [%rd10+164];
	xor.b32  	%r1146, %r1146, %r940;
	ld.global.u32 	%r941, [%rd10+168];
	xor.b32  	%r1145, %r1145, %r941;
	ld.global.u32 	%r942, [%rd10+172];
	xor.b32  	%r1144, %r1144, %r942;
	ld.global.u32 	%r943, [%rd10+176];
	xor.b32  	%r1143, %r1143, %r943;
$L__BB0_104:
	and.b32  	%r945, %r879, 512;
	setp.eq.s32 	%p62, %r945, 0;
	@%p62 bra 	$L__BB0_106;
	ld.global.u32 	%r946, [%rd10+180];
	xor.b32  	%r1147, %r1147, %r946;
	ld.global.u32 	%r947, [%rd10+184];
	xor.b32  	%r1146, %r1146, %r947;
	ld.global.u32 	%r948, [%rd10+188];
	xor.b32  	%r1145, %r1145, %r948;
	ld.global.u32 	%r949, [%rd10+192];
	xor.b32  	%r1144, %r1144, %r949;
	ld.global.u32 	%r950, [%rd10+196];
	xor.b32  	%r1143, %r1143, %r950;
$L__BB0_106:
	and.b32  	%r952, %r879, 1024;
	setp.eq.s32 	%p63, %r952, 0;
	@%p63 bra 	$L__BB0_108;
	ld.global.u32 	%r953, [%rd10+200];
	xor.b32  	%r1147, %r1147, %r953;
	ld.global.u32 	%r954, [%rd10+204];
	xor.b32  	%r1146, %r1146, %r954;
	ld.global.u32 	%r955, [%rd10+208];
	xor.b32  	%r1145, %r1145, %r955;
	ld.global.u32 	%r956, [%rd10+212];
	xor.b32  	%r1144, %r1144, %r956;
	ld.global.u32 	%r957, [%rd10+216];
	xor.b32  	%r1143, %r1143, %r957;
$L__BB0_108:
	and.b32  	%r959, %r879, 2048;
	setp.eq.s32 	%p64, %r959, 0;
	@%p64 bra 	$L__BB0_110;
	ld.global.u32 	%r960, [%rd10+220];
	xor.b32  	%r1147, %r1147, %r960;
	ld.global.u32 	%r961, [%rd10+224];
	xor.b32  	%r1146, %r1146, %r961;
	ld.global.u32 	%r962, [%rd10+228];
	xor.b32  	%r1145, %r1145, %r962;
	ld.global.u32 	%r963, [%rd10+232];
	xor.b32  	%r1144, %r1144, %r963;
	ld.global.u32 	%r964, [%rd10+236];
	xor.b32  	%r1143, %r1143, %r964;
$L__BB0_110:
	and.b32  	%r966, %r879, 4096;
	setp.eq.s32 	%p65, %r966, 0;
	@%p65 bra 	$L__BB0_112;
	ld.global.u32 	%r967, [%rd10+240];
	xor.b32  	%r1147, %r1147, %r967;
	ld.global.u32 	%r968, [%rd10+244];
	xor.b32  	%r1146, %r1146, %r968;
	ld.global.u32 	%r969, [%rd10+248];
	xor.b32  	%r1145, %r1145, %r969;
	ld.global.u32 	%r970, [%rd10+252];
	xor.b32  	%r1144, %r1144, %r970;
	ld.global.u32 	%r971, [%rd10+256];
	xor.b32  	%r1143, %r1143, %r971;
$L__BB0_112:
	and.b32  	%r973, %r879, 8192;
	setp.eq.s32 	%p66, %r973, 0;
	@%p66 bra 	$L__BB0_114;
	ld.global.u32 	%r974, [%rd10+260];
	xor.b32  	%r1147, %r1147, %r974;
	ld.global.u32 	%r975, [%rd10+264];
	xor.b32  	%r1146, %r1146, %r975;
	ld.global.u32 	%r976, [%rd10+268];
	xor.b32  	%r1145, %r1145, %r976;
	ld.global.u32 	%r977, [%rd10+272];
	xor.b32  	%r1144, %r1144, %r977;
	ld.global.u32 	%r978, [%rd10+276];
	xor.b32  	%r1143, %r1143, %r978;
$L__BB0_114:
	and.b32  	%r980, %r879, 16384;
	setp.eq.s32 	%p67, %r980, 0;
	@%p67 bra 	$L__BB0_116;
	ld.global.u32 	%r981, [%rd10+280];
	xor.b32  	%r1147, %r1147, %r981;
	ld.global.u32 	%r982, [%rd10+284];
	xor.b32  	%r1146, %r1146, %r982;
	ld.global.u32 	%r983, [%rd10+288];
	xor.b32  	%r1145, %r1145, %r983;
	ld.global.u32 	%r984, [%rd10+292];
	xor.b32  	%r1144, %r1144, %r984;
	ld.global.u32 	%r985, [%rd10+296];
	xor.b32  	%r1143, %r1143, %r985;
$L__BB0_116:
	and.b32  	%r987, %r879, 32768;
	setp.eq.s32 	%p68, %r987, 0;
	@%p68 bra 	$L__BB0_118;
	ld.global.u32 	%r988, [%rd10+300];
	xor.b32  	%r1147, %r1147, %r988;
	ld.global.u32 	%r989, [%rd10+304];
	xor.b32  	%r1146, %r1146, %r989;
	ld.global.u32 	%r990, [%rd10+308];
	xor.b32  	%r1145, %r1145, %r990;
	ld.global.u32 	%r991, [%rd10+312];
	xor.b32  	%r1144, %r1144, %r991;
	ld.global.u32 	%r992, [%rd10+316];
	xor.b32  	%r1143, %r1143, %r992;
$L__BB0_118:
	add.s32 	%r1326, %r1326, 16;
	setp.ne.s32 	%p69, %r1326, 32;
	@%p69 bra 	$L__BB0_86;
	mad.lo.s32 	%r993, %r1320, -31, %r380;
	add.s32 	%r1320, %r993, 1;
	setp.ne.s32 	%p70, %r1320, 5;
	@%p70 bra 	$L__BB0_85;
	st.local.u32 	[%rd2+4], %r1147;
	st.local.v2.u32 	[%rd2+8], {%r1146, %r1145};
	st.local.v2.u32 	[%rd2+16], {%r1144, %r1143};
$L__BB0_121:
	shr.u64 	%rd48, %rd5, 2;
	add.s32 	%r1130, %r1130, 1;
	setp.gt.u64 	%p71, %rd5, 3;
	@%p71 bra 	$L__BB0_9;
$L__BB0_122:
	cvta.to.global.u64 	%rd36, %rd17;
	mul.wide.s32 	%rd37, %r5, 4;
	add.s64 	%rd12, %rd36, %rd37;
	ld.global.f32 	%f13, [%rd12];
	cvta.to.global.u64 	%rd38, %rd15;
	add.s64 	%rd39, %rd38, %rd37;
	ld.global.f32 	%f14, [%rd39];
	cvta.to.global.u64 	%rd40, %rd16;
	add.s64 	%rd41, %rd40, %rd37;
	ld.global.f32 	%f15, [%rd41];
	ld.const.u32 	%r560, [nInitial];
	setp.lt.s32 	%p72, %r560, 1;
	@%p72 bra 	$L__BB0_167;
	ld.const.u32 	%r561, [nStep];
	sub.s32 	%r996, %r3, %r6;
	cvt.rn.f32.s32 	%f16, %r996;
	cvt.rn.f32.s32 	%f17, %r6;
	ld.const.u32 	%r997, [cacheSharedWidth];
	cvt.rn.f32.s32 	%f18, %r997;
	cvt.rn.f32.u32 	%f19, %r1;
	shl.b32 	%r562, %r7, 1;
	cvta.to.global.u64 	%rd42, %rd18;
	add.s64 	%rd13, %rd42, %rd37;
	max.s32 	%r563, %r561, 1;
	mul.f32 	%f127, %f15, 0f00000000;
	mov.f32 	%f617, 0f00000000;
	div.rn.f32 	%f128, %f617, %f127;
	mul.f32 	%f129, %f127, %f127;
	div.rn.f32 	%f130, %f617, %f129;
	div.rn.f32 	%f20, %f128, %f130;
	mov.f32 	%f616, 0fFF800000;
	mov.b32 	%r1423, 0;
	mov.b32 	%r1433, 716983765;
	mov.u32 	%r1424, %r1423;
	mov.f32 	%f593, %f13;
$L__BB0_124:
	setp.lt.s32 	%p73, %r561, 1;
	@%p73 bra 	$L__BB0_143;
	setp.lt.s32 	%p74, %r7, 1;
	@%p74 bra 	$L__BB0_137;
	mov.b32 	%r1425, 0;
$L__BB0_127:
	mov.f32 	%f587, 0f00000000;
	mov.b32 	%r1426, 0;
	mov.f32 	%f574, %f16;
	mov.f32 	%f588, %f587;
	mov.f32 	%f589, %f587;
$L__BB0_128:
	mul.wide.u32 	%rd44, %r1426, 4;
	add.s64 	%rd45, %rd1, %rd44;
	ld.global.u32 	%r574, [%rd45];
	ld.global.u32 	%r575, [%rd45+4];
	setp.lt.s32 	%p80, %r575, %r574;
	@%p80 bra 	$L__BB0_135;
	add.f32 	%f139, %f574, %f17;
	fma.rn.f32 	%f41, %f139, %f18, %f19;
	add.s32 	%r579, %r575, 1;
	sub.s32 	%r1001, %r579, %r574;
	and.b32  	%r580, %r1001, 3;
	setp.eq.s32 	%p81, %r580, 0;
	mov.u32 	%r1428, %r574;
	@%p81 bra 	$L__BB0_133;
	cvt.rn.f32.s32 	%f140, %r574;
	add.f32 	%f141, %f41, %f140;
	add.f32 	%f142, %f141, %f17;
	cvt.rzi.s32.f32 	%r1002, %f142;
	shl.b32 	%r1003, %r1002, 2;
	mov.u32 	%r1004, cacheShared;
	add.s32 	%r1005, %r1004, %r1003;
	ld.shared.f32 	%f143, [%r1005];
	sub.f32 	%f144, %f143, %f593;
	div.rn.f32 	%f145, %f144, %f15;
	neg.f32 	%f146, %f145;
	mul.f32 	%f147, %f145, %f146;
	mul.f32 	%f148, %f147, 0f3F000000;
	fma.rn.f32 	%f149, %f148, 0f3BBB989D, 0f3F000000;
	cvt.sat.f32.f32 	%f150, %f149;
	mov.f32 	%f151, 0f4B400001;
	mov.f32 	%f152, 0f437C0000;
	fma.rm.f32 	%f153, %f150, %f152, %f151;
	add.f32 	%f154, %f153, 0fCB40007F;
	neg.f32 	%f155, %f154;
	fma.rn.f32 	%f156, %f148, 0f3FB8AA3B, %f155;
	fma.rn.f32 	%f157, %f148, 0f32A57060, %f156;
	mov.b32 	%r1006, %f153;
	shl.b32 	%r1007, %r1006, 23;
	mov.b32 	%f158, %r1007;
	ex2.approx.ftz.f32 	%f159, %f157;
	mul.f32 	%f160, %f159, %f158;
	add.f32 	%f587, %f587, %f160;
	mul.f32 	%f161, %f145, %f160;
	add.f32 	%f588, %f588, %f161;
	fma.rn.f32 	%f589, %f145, %f161, %f589;
	add.s32 	%r1428, %r574, 1;
	setp.eq.s32 	%p82, %r580, 1;
	@%p82 bra 	$L__BB0_133;
	cvt.rn.f32.s32 	%f162, %r1428;
	add.f32 	%f163, %f41, %f162;
	add.f32 	%f164, %f163, %f17;
	cvt.rzi.s32.f32 	%r1008, %f164;
	shl.b32 	%r1009, %r1008, 2;
	mov.u32 	%r1010, cacheShared;
	add.s32 	%r1011, %r1010, %r1009;
	ld.shared.f32 	%f165, [%r1011];
	sub.f32 	%f166, %f165, %f593;
	div.rn.f32 	%f167, %f166, %f15;
	neg.f32 	%f168, %f167;
	mul.f32 	%f169, %f167, %f168;
	mul.f32 	%f170, %f169, 0f3F000000;
	fma.rn.f32 	%f171, %f170, 0f3BBB989D, 0f3F000000;
	cvt.sat.f32.f32 	%f172, %f171;
	mov.f32 	%f173, 0f4B400001;
	mov.f32 	%f174, 0f437C0000;
	fma.rm.f32 	%f175, %f172, %f174, %f173;
	add.f32 	%f176, %f175, 0fCB40007F;
	neg.f32 	%f177, %f176;
	fma.rn.f32 	%f178, %f170, 0f3FB8AA3B, %f177;
	fma.rn.f32 	%f179, %f170, 0f32A57060, %f178;
	mov.b32 	%r1012, %f175;
	shl.b32 	%r1013, %r1012, 23;
	mov.b32 	%f180, %r1013;
	ex2.approx.ftz.f32 	%f181, %f179;
	mul.f32 	%f182, %f181, %f180;
	add.f32 	%f587, %f587, %f182;
	mul.f32 	%f183, %f167, %f182;
	add.f32 	%f588, %f588, %f183;
	fma.rn.f32 	%f589, %f167, %f183, %f589;
	add.s32 	%r1428, %r574, 2;
	setp.eq.s32 	%p83, %r580, 2;
	@%p83 bra 	$L__BB0_133;
	cvt.rn.f32.s32 	%f184, %r1428;
	add.f32 	%f185, %f41, %f184;
	add.f32 	%f186, %f185, %f17;
	cvt.rzi.s32.f32 	%r1014, %f186;
	shl.b32 	%r1015, %r1014, 2;
	mov.u32 	%r1016, cacheShared;
	add.s32 	%r1017, %r1016, %r1015;
	ld.shared.f32 	%f187, [%r1017];
	sub.f32 	%f188, %f187, %f593;
	div.rn.f32 	%f189, %f188, %f15;
	neg.f32 	%f190, %f189;
	mul.f32 	%f191, %f189, %f190;
	mul.f32 	%f192, %f191, 0f3F000000;
	fma.rn.f32 	%f193, %f192, 0f3BBB989D, 0f3F000000;
	cvt.sat.f32.f32 	%f194, %f193;
	mov.f32 	%f195, 0f4B400001;
	mov.f32 	%f196, 0f437C0000;
	fma.rm.f32 	%f197, %f194, %f196, %f195;
	add.f32 	%f198, %f197, 0fCB40007F;
	neg.f32 	%f199, %f198;
	fma.rn.f32 	%f200, %f192, 0f3FB8AA3B, %f199;
	fma.rn.f32 	%f201, %f192, 0f32A57060, %f200;
	mov.b32 	%r1018, %f197;
	shl.b32 	%r1019, %r1018, 23;
	mov.b32 	%f202, %r1019;
	ex2.approx.ftz.f32 	%f203, %f201;
	mul.f32 	%f204, %f203, %f202;
	add.f32 	%f587, %f587, %f204;
	mul.f32 	%f205, %f189, %f204;
	add.f32 	%f588, %f588, %f205;
	fma.rn.f32 	%f589, %f189, %f205, %f589;
	add.s32 	%r1428, %r574, 3;
$L__BB0_133:
	sub.s32 	%r1020, %r575, %r574;
	setp.lt.u32 	%p84, %r1020, 3;
	@%p84 bra 	$L__BB0_135;
$L__BB0_134:
	cvt.rn.f32.s32 	%f206, %r1428;
	add.f32 	%f207, %f41, %f206;
	add.f32 	%f208, %f207, %f17;
	cvt.rzi.s32.f32 	%r1021, %f208;
	shl.b32 	%r1022, %r1021, 2;
	mov.u32 	%r1023, cacheShared;
	add.s32 	%r1024, %r1023, %r1022;
	ld.shared.f32 	%f209, [%r1024];
	sub.f32 	%f210, %f209, %f593;
	div.rn.f32 	%f211, %f210, %f15;
	neg.f32 	%f212, %f211;
	mul.f32 	%f213, %f211, %f212;
	mul.f32 	%f214, %f213, 0f3F000000;
	fma.rn.f32 	%f215, %f214, 0f3BBB989D, 0f3F000000;
	cvt.sat.f32.f32 	%f216, %f215;
	mov.f32 	%f217, 0f4B400001;
	mov.f32 	%f218, 0f437C0000;
	fma.rm.f32 	%f219, %f216, %f218, %f217;
	add.f32 	%f220, %f219, 0fCB40007F;
	neg.f32 	%f221, %f220;
	fma.rn.f32 	%f222, %f214, 0f3FB8AA3B, %f221;
	fma.rn.f32 	%f223, %f214, 0f32A57060, %f222;
	mov.b32 	%r1025, %f219;
	shl.b32 	%r1026, %r1025, 23;
	mov.b32 	%f224, %r1026;
	ex2.approx.ftz.f32 	%f225, %f223;
	mul.f32 	%f226, %f225, %f224;
	add.f32 	%f227, %f587, %f226;
	mul.f32 	%f228, %f211, %f226;
	add.f32 	%f229, %f588, %f228;
	fma.rn.f32 	%f230, %f211, %f228, %f589;
	add.s32 	%r1027, %r1428, 1;
	cvt.rn.f32.s32 	%f231, %r1027;
	add.f32 	%f232, %f41, %f231;
	add.f32 	%f233, %f232, %f17;
	cvt.rzi.s32.f32 	%r1028, %f233;
	shl.b32 	%r1029, %r1028, 2;
	add.s32 	%r1030, %r1023, %r1029;
	ld.shared.f32 	%f234, [%r1030];
	sub.f32 	%f235, %f234, %f593;
	div.rn.f32 	%f236, %f235, %f15;
	neg.f32 	%f237, %f236;
	mul.f32 	%f238, %f236, %f237;
	mul.f32 	%f239, %f238, 0f3F000000;
	fma.rn.f32 	%f240, %f239, 0f3BBB989D, 0f3F000000;
	cvt.sat.f32.f32 	%f241, %f240;
	fma.rm.f32 	%f242, %f241, %f218, %f217;
	add.f32 	%f243, %f242, 0fCB40007F;
	neg.f32 	%f244, %f243;
	fma.rn.f32 	%f245, %f239, 0f3FB8AA3B, %f244;
	fma.rn.f32 	%f246, %f239, 0f32A57060, %f245;
	mov.b32 	%r1031, %f242;
	shl.b32 	%r1032, %r1031, 23;
	mov.b32 	%f247, %r1032;
	ex2.approx.ftz.f32 	%f248, %f246;
	mul.f32 	%f249, %f248, %f247;
	add.f32 	%f250, %f227, %f249;
	mul.f32 	%f251, %f236, %f249;
	add.f32 	%f252, %f229, %f251;
	fma.rn.f32 	%f253, %f236, %f251, %f230;
	add.s32 	%r1033, %r1428, 2;
	cvt.rn.f32.s32 	%f254, %r1033;
	add.f32 	%f255, %f41, %f254;
	add.f32 	%f256, %f255, %f17;
	cvt.rzi.s32.f32 	%r1034, %f256;
	shl.b32 	%r1035, %r1034, 2;
	add.s32 	%r1036, %r1023, %r1035;
	ld.shared.f32 	%f257, [%r1036];
	sub.f32 	%f258, %f257, %f593;
	div.rn.f32 	%f259, %f258, %f15;
	neg.f32 	%f260, %f259;
	mul.f32 	%f261, %f259, %f260;
	mul.f32 	%f262, %f261, 0f3F000000;
	fma.rn.f32 	%f263, %f262, 0f3BBB989D, 0f3F000000;
	cvt.sat.f32.f32 	%f264, %f263;
	fma.rm.f32 	%f265, %f264, %f218, %f217;
	add.f32 	%f266, %f265, 0fCB40007F;
	neg.f32 	%f267, %f266;
	fma.rn.f32 	%f268, %f262, 0f3FB8AA3B, %f267;
	fma.rn.f32 	%f269, %f262, 0f32A57060, %f268;
	mov.b32 	%r1037, %f265;
	shl.b32 	%r1038, %r1037, 23;
	mov.b32 	%f270, %r1038;
	ex2.approx.ftz.f32 	%f271, %f269;
	mul.f32 	%f272, %f271, %f270;
	add.f32 	%f273, %f250, %f272;
	mul.f32 	%f274, %f259, %f272;
	add.f32 	%f275, %f252, %f274;
	fma.rn.f32 	%f276, %f259, %f274, %f253;
	add.s32 	%r1039, %r1428, 3;
	cvt.rn.f32.s32 	%f277, %r1039;
	add.f32 	%f278, %f41, %f277;
	add.f32 	%f279, %f278, %f17;
	cvt.rzi.s32.f32 	%r1040, %f279;
	shl.b32 	%r1041, %r1040, 2;
	add.s32 	%r1042, %r1023, %r1041;
	ld.shared.f32 	%f280, [%r1042];
	sub.f32 	%f281, %f280, %f593;
	div.rn.f32 	%f282, %f281, %f15;
	neg.f32 	%f283, %f282;
	mul.f32 	%f284, %f282, %f283;
	mul.f32 	%f285, %f284, 0f3F000000;
	fma.rn.f32 	%f286, %f285, 0f3BBB989D, 0f3F000000;
	cvt.sat.f32.f32 	%f287, %f286;
	fma.rm.f32 	%f288, %f287, %f218, %f217;
	add.f32 	%f289, %f288, 0fCB40007F;
	neg.f32 	%f290, %f289;
	fma.rn.f32 	%f291, %f285, 0f3FB8AA3B, %f290;
	fma.rn.f32 	%f292, %f285, 0f32A57060, %f291;
	mov.b32 	%r1043, %f288;
	shl.b32 	%r1044, %r1043, 23;
	mov.b32 	%f293, %r1044;
	ex2.approx.ftz.f32 	%f294, %f292;
	mul.f32 	%f295, %f294, %f293;
	add.f32 	%f587, %f273, %f295;
	mul.f32 	%f296, %f282, %f295;
	add.f32 	%f588, %f275, %f296;
	fma.rn.f32 	%f589, %f282, %f296, %f276;
	add.s32 	%r1428, %r1428, 4;
	setp.ne.s32 	%p85, %r1428, %r579;
	@%p85 bra 	$L__BB0_134;
$L__BB0_135:
	add.f32 	%f574, %f574, 0f3F800000;
	add.s32 	%r1426, %r1426, 2;
	setp.lt.s32 	%p86, %r1426, %r562;
	@%p86 bra 	$L__BB0_128;
	mul.f32 	%f297, %f15, %f587;
	div.rn.f32 	%f298, %f588, %f297;
	sub.f32 	%f299, %f589, %f587;
	mul.f32 	%f300, %f587, %f299;
	mul.f32 	%f301, %f588, %f588;
	sub.f32 	%f302, %f300, %f301;
	mul.f32 	%f303, %f297, %f297;
	div.rn.f32 	%f304, %f302, %f303;
	div.rn.f32 	%f305, %f298, %f304;
	sub.f32 	%f593, %f593, %f305;
	add.s32 	%r1425, %r1425, 1;
	setp.eq.s32 	%p87, %r1425, %r563;
	@%p87 bra 	$L__BB0_143;
	bra.uni 	$L__BB0_127;
$L__BB0_137:
	setp.lt.s32 	%p75, %r561, 4;
	@%p75 bra 	$L__BB0_140;
	and.b32  	%r998, %r563, 2147483644;
	neg.s32 	%r1429, %r998;
$L__BB0_139:
	sub.f32 	%f132, %f593, %f20;
	sub.f32 	%f133, %f132, %f20;
	sub.f32 	%f134, %f133, %f20;
	sub.f32 	%f593, %f134, %f20;
	add.s32 	%r1429, %r1429, 4;
	setp.ne.s32 	%p76, %r1429, 0;
	@%p76 bra 	$L__BB0_139;
$L__BB0_140:
	and.b32  	%r589, %r563, 3;
	setp.eq.s32 	%p77, %r589, 0;
	@%p77 bra 	$L__BB0_143;
	setp.eq.s32 	%p78, %r589, 1;
	sub.f32 	%f593, %f593, %f20;
	@%p78 bra 	$L__BB0_143;
	setp.eq.s32 	%p79, %r589, 2;
	sub.f32 	%f135, %f593, %f20;
	sub.f32 	%f136, %f135, %f20;
	selp.f32 	%f593, %f135, %f136, %p79;
$L__BB0_143:
	setp.lt.s32 	%p88, %r7, 1;
	mov.f32 	%f607, 0f00000000;
	mov.f32 	%f608, %f607;
	mov.f32 	%f609, %f607;
	@%p88 bra 	$L__BB0_153;
	mov.f32 	%f609, 0f00000000;
	mov.b32 	%r1430, 0;
	mov.f32 	%f594, %f16;
	mov.f32 	%f608, %f609;
	mov.f32 	%f607, %f609;
$L__BB0_145:
	mul.wide.u32 	%rd46, %r1430, 4;
	add.s64 	%rd47, %rd1, %rd46;
	ld.global.u32 	%r591, [%rd47];
	ld.global.u32 	%r592, [%rd47+4];
	setp.lt.s32 	%p89, %r592, %r591;
	@%p89 bra 	$L__BB0_152;
	add.f32 	%f309, %f594, %f17;
	fma.rn.f32 	%f69, %f309, %f18, %f19;
	add.s32 	%r593, %r592, 1;
	sub.s32 	%r1046, %r593, %r591;
	and.b32  	%r594, %r1046, 3;
	setp.eq.s32 	%p90, %r594, 0;
	mov.u32 	%r1431, %r591;
	@%p90 bra 	$L__BB0_150;
	cvt.rn.f32.s32 	%f310, %r591;
	add.f32 	%f311, %f69, %f310;
	add.f32 	%f312, %f311, %f17;
	cvt.rzi.s32.f32 	%r1047, %f312;
	shl.b32 	%r1048, %r1047, 2;
	mov.u32 	%r1049, cacheShared;
	add.s32 	%r1050, %r1049, %r1048;
	ld.shared.f32 	%f313, [%r1050];
	sub.f32 	%f314, %f313, %f593;
	div.rn.f32 	%f315, %f314, %f15;
	neg.f32 	%f316, %f315;
	mul.f32 	%f317, %f315, %f316;
	mul.f32 	%f318, %f317, 0f3F000000;
	fma.rn.f32 	%f319, %f318, 0f3BBB989D, 0f3F000000;
	cvt.sat.f32.f32 	%f320, %f319;
	mov.f32 	%f321, 0f4B400001;
	mov.f32 	%f322, 0f437C0000;
	fma.rm.f32 	%f323, %f320, %f322, %f321;
	add.f32 	%f324, %f323, 0fCB40007F;
	neg.f32 	%f325, %f324;
	fma.rn.f32 	%f326, %f318, 0f3FB8AA3B, %f325;
	fma.rn.f32 	%f327, %f318, 0f32A57060, %f326;
	mov.b32 	%r1051, %f323;
	shl.b32 	%r1052, %r1051, 23;
	mov.b32 	%f328, %r1052;
	ex2.approx.ftz.f32 	%f329, %f327;
	mul.f32 	%f330, %f329, %f328;
	add.f32 	%f609, %f609, %f330;
	mul.f32 	%f331, %f315, %f330;
	add.f32 	%f608, %f608, %f331;
	fma.rn.f32 	%f607, %f315, %f331, %f607;
	add.s32 	%r1431, %r591, 1;
	setp.eq.s32 	%p91, %r594, 1;
	@%p91 bra 	$L__BB0_150;
	cvt.rn.f32.s32 	%f332, %r1431;
	add.f32 	%f333, %f69, %f332;
	add.f32 	%f334, %f333, %f17;
	cvt.rzi.s32.f32 	%r1053, %f334;
	shl.b32 	%r1054, %r1053, 2;
	mov.u32 	%r1055, cacheShared;
	add.s32 	%r1056, %r1055, %r1054;
	ld.shared.f32 	%f335, [%r1056];
	sub.f32 	%f336, %f335, %f593;
	div.rn.f32 	%f337, %f336, %f15;
	neg.f32 	%f338, %f337;
	mul.f32 	%f339, %f337, %f338;
	mul.f32 	%f340, %f339, 0f3F000000;
	fma.rn.f32 	%f341, %f340, 0f3BBB989D, 0f3F000000;
	cvt.sat.f32.f32 	%f342, %f341;
	mov.f32 	%f343, 0f4B400001;
	mov.f32 	%f344, 0f437C0000;
	fma.rm.f32 	%f345, %f342, %f344, %f343;
	add.f32 	%f346, %f345, 0fCB40007F;
	neg.f32 	%f347, %f346;
	fma.rn.f32 	%f348, %f340, 0f3FB8AA3B, %f347;
	fma.rn.f32 	%f349, %f340, 0f32A57060, %f348;
	mov.b32 	%r1057, %f345;
	shl.b32 	%r1058, %r1057, 23;
	mov.b32 	%f350, %r1058;
	ex2.approx.ftz.f32 	%f351, %f349;
	mul.f32 	%f352, %f351, %f350;
	add.f32 	%f609, %f609, %f352;
	mul.f32 	%f353, %f337, %f352;
	add.f32 	%f608, %f608, %f353;
	fma.rn.f32 	%f607, %f337, %f353, %f607;
	add.s32 	%r1431, %r591, 2;
	setp.eq.s32 	%p92, %r594, 2;
	@%p92 bra 	$L__BB0_150;
	cvt.rn.f32.s32 	%f354, %r1431;
	add.f32 	%f355, %f69, %f354;
	add.f32 	%f356, %f355, %f17;
	cvt.rzi.s32.f32 	%r1059, %f356;
	shl.b32 	%r1060, %r1059, 2;
	mov.u32 	%r1061, cacheShared;
	add.s32 	%r1062, %r1061, %r1060;
	ld.shared.f32 	%f357, [%r1062];
	sub.f32 	%f358, %f357, %f593;
	div.rn.f32 	%f359, %f358, %f15;
	neg.f32 	%f360, %f359;
	mul.f32 	%f361, %f359, %f360;
	mul.f32 	%f362, %f361, 0f3F000000;
	fma.rn.f32 	%f363, %f362, 0f3BBB989D, 0f3F000000;
	cvt.sat.f32.f32 	%f364, %f363;
	mov.f32 	%f365, 0f4B400001;
	mov.f32 	%f366, 0f437C0000;
	fma.rm.f32 	%f367, %f364, %f366, %f365;
	add.f32 	%f368, %f367, 0fCB40007F;
	neg.f32 	%f369, %f368;
	fma.rn.f32 	%f370, %f362, 0f3FB8AA3B, %f369;
	fma.rn.f32 	%f371, %f362, 0f32A57060, %f370;
	mov.b32 	%r1063, %f367;
	shl.b32 	%r1064, %r1063, 23;
	mov.b32 	%f372, %r1064;
	ex2.approx.ftz.f32 	%f373, %f371;
	mul.f32 	%f374, %f373, %f372;
	add.f32 	%f609, %f609, %f374;
	mul.f32 	%f375, %f359, %f374;
	add.f32 	%f608, %f608, %f375;
	fma.rn.f32 	%f607, %f359, %f375, %f607;
	add.s32 	%r1431, %r591, 3;
$L__BB0_150:
	sub.s32 	%r1065, %r592, %r591;
	setp.lt.u32 	%p93, %r1065, 3;
	@%p93 bra 	$L__BB0_152;
$L__BB0_151:
	cvt.rn.f32.s32 	%f376, %r1431;
	add.f32 	%f377, %f69, %f376;
	add.f32 	%f378, %f377, %f17;
	cvt.rzi.s32.f32 	%r1066, %f378;
	shl.b32 	%r1067, %r1066, 2;
	mov.u32 	%r1068, cacheShared;
	add.s32 	%r1069, %r1068, %r1067;
	ld.shared.f32 	%f379, [%r1069];
	sub.f32 	%f380, %f379, %f593;
	div.rn.f32 	%f381, %f380, %f15;
	neg.f32 	%f382, %f381;
	mul.f32 	%f383, %f381, %f382;
	mul.f32 	%f384, %f383, 0f3F000000;
	fma.rn.f32 	%f385, %f384, 0f3BBB989D, 0f3F000000;
	cvt.sat.f32.f32 	%f386, %f385;
	mov.f32 	%f387, 0f4B400001;
	mov.f32 	%f388, 0f437C0000;
	fma.rm.f32 	%f389, %f386, %f388, %f387;
	add.f32 	%f390, %f389, 0fCB40007F;
	neg.f32 	%f391, %f390;
	fma.rn.f32 	%f392, %f384, 0f3FB8AA3B, %f391;
	fma.rn.f32 	%f393, %f384, 0f32A57060, %f392;
	mov.b32 	%r1070, %f389;
	shl.b32 	%r1071, %r1070, 23;
	mov.b32 	%f394, %r1071;
	ex2.approx.ftz.f32 	%f395, %f393;
	mul.f32 	%f396, %f395, %f394;
	add.f32 	%f397, %f609, %f396;
	mul.f32 	%f398, %f381, %f396;
	add.f32 	%f399, %f608, %f398;
	fma.rn.f32 	%f400, %f381, %f398, %f607;
	add.s32 	%r1072, %r1431, 1;
	cvt.rn.f32.s32 	%f401, %r1072;
	add.f32 	%f402, %f69, %f401;
	add.f32 	%f403, %f402, %f17;
	cvt.rzi.s32.f32 	%r1073, %f403;
	shl.b32 	%r1074, %r1073, 2;
	add.s32 	%r1075, %r1068, %r1074;
	ld.shared.f32 	%f404, [%r1075];
	sub.f32 	%f405, %f404, %f593;
	div.rn.f32 	%f406, %f405, %f15;
	neg.f32 	%f407, %f406;
	mul.f32 	%f408, %f406, %f407;
	mul.f32 	%f409, %f408, 0f3F000000;
	fma.rn.f32 	%f410, %f409, 0f3BBB989D, 0f3F000000;
	cvt.sat.f32.f32 	%f411, %f410;
	fma.rm.f32 	%f412, %f411, %f388, %f387;
	add.f32 	%f413, %f412, 0fCB40007F;
	neg.f32 	%f414, %f413;
	fma.rn.f32 	%f415, %f409, 0f3FB8AA3B, %f414;
	fma.rn.f32 	%f416, %f409, 0f32A57060, %f415;
	mov.b32 	%r1076, %f412;
	shl.b32 	%r1077, %r1076, 23;
	mov.b32 	%f417, %r1077;
	ex2.approx.ftz.f32 	%f418, %f416;
	mul.f32 	%f419, %f418, %f417;
	add.f32 	%f420, %f397, %f419;
	mul.f32 	%f421, %f406, %f419;
	add.f32 	%f422, %f399, %f421;
	fma.rn.f32 	%f423, %f406, %f421, %f400;
	add.s32 	%r1078, %r1431, 2;
	cvt.rn.f32.s32 	%f424, %r1078;
	add.f32 	%f425, %f69, %f424;
	add.f32 	%f426, %f425, %f17;
	cvt.rzi.s32.f32 	%r1079, %f426;
	shl.b32 	%r1080, %r1079, 2;
	add.s32 	%r1081, %r1068, %r1080;
	ld.shared.f32 	%f427, [%r1081];
	sub.f32 	%f428, %f427, %f593;
	div.rn.f32 	%f429, %f428, %f15;
	neg.f32 	%f430, %f429;
	mul.f32 	%f431, %f429, %f430;
	mul.f32 	%f432, %f431, 0f3F000000;
	fma.rn.f32 	%f433, %f432, 0f3BBB989D, 0f3F000000;
	cvt.sat.f32.f32 	%f434, %f433;
	fma.rm.f32 	%f435, %f434, %f388, %f387;
	add.f32 	%f436, %f435, 0fCB40007F;
	neg.f32 	%f437, %f436;
	fma.rn.f32 	%f438, %f432, 0f3FB8AA3B, %f437;
	fma.rn.f32 	%f439, %f432, 0f32A57060, %f438;
	mov.b32 	%r1082, %f435;
	shl.b32 	%r1083, %r1082, 23;
	mov.b32 	%f440, %r1083;
	ex2.approx.ftz.f32 	%f441, %f439;
	mul.f32 	%f442, %f441, %f440;
	add.f32 	%f443, %f420, %f442;
	mul.f32 	%f444, %f429, %f442;
	add.f32 	%f445, %f422, %f444;
	fma.rn.f32 	%f446, %f429, %f444, %f423;
	add.s32 	%r1084, %r1431, 3;
	cvt.rn.f32.s32 	%f447, %r1084;
	add.f32 	%f448, %f69, %f447;
	add.f32 	%f449, %f448, %f17;
	cvt.rzi.s32.f32 	%r1085, %f449;
	shl.b32 	%r1086, %r1085, 2;
	add.s32 	%r1087, %r1068, %r1086;
	ld.shared.f32 	%f450, [%r1087];
	sub.f32 	%f451, %f450, %f593;
	div.rn.f32 	%f452, %f451, %f15;
	neg.f32 	%f453, %f452;
	mul.f32 	%f454, %f452, %f453;
	mul.f32 	%f455, %f454, 0f3F000000;
	fma.rn.f32 	%f456, %f455, 0f3BBB989D, 0f3F000000;
	cvt.sat.f32.f32 	%f457, %f456;
	fma.rm.f32 	%f458, %f457, %f388, %f387;
	add.f32 	%f459, %f458, 0fCB40007F;
	neg.f32 	%f460, %f459;
	fma.rn.f32 	%f461, %f455, 0f3FB8AA3B, %f460;
	fma.rn.f32 	%f462, %f455, 0f32A57060, %f461;
	mov.b32 	%r1088, %f458;
	shl.b32 	%r1089, %r1088, 23;
	mov.b32 	%f463, %r1089;
	ex2.approx.ftz.f32 	%f464, %f462;
	mul.f32 	%f465, %f464, %f463;
	add.f32 	%f609, %f443, %f465;
	mul.f32 	%f466, %f452, %f465;
	add.f32 	%f608, %f445, %f466;
	fma.rn.f32 	%f607, %f452, %f466, %f446;
	add.s32 	%r1431, %r1431, 4;
	setp.ne.s32 	%p94, %r1431, %r593;
	@%p94 bra 	$L__BB0_151;
$L__BB0_152:
	add.f32 	%f594, %f594, 0f3F800000;
	add.s32 	%r1430, %r1430, 2;
	setp.lt.s32 	%p95, %r1430, %r562;
	@%p95 bra 	$L__BB0_145;
$L__BB0_153:
	mul.f32 	%f467, %f15, %f609;
	div.rn.f32 	%f468, %f608, %f467;
	sub.f32 	%f469, %f607, %f609;
	mul.f32 	%f470, %f609, %f469;
	mul.f32 	%f471, %f608, %f608;
	sub.f32 	%f472, %f470, %f471;
	mul.f32 	%f473, %f467, %f467;
	div.rn.f32 	%f98, %f472, %f473;
	abs.f32 	%f474, %f593;
	setp.equ.f32 	%p97, %f474, 0f7F800000;
	abs.f32 	%f475, %f609;
	setp.equ.f32 	%p98, %f475, 0f7F800000;
	or.pred  	%p99, %p97, %p98;
	abs.f32 	%f477, %f468;
	setp.equ.f32 	%p100, %f477, 0f7F800000;
	or.pred  	%p101, %p99, %p100;
	mov.pred 	%p122, 0;
	@%p101 bra 	$L__BB0_155;
	abs.f32 	%f479, %f98;
	setp.ne.f32 	%p102, %f479, 0f7F800000;
	setp.lt.f32 	%p103, %f98, 0f00000000;
	and.pred  	%p122, %p102, %p103;
	selp.f32 	%f613, %f609, %f613, %p122;
	selp.f32 	%f614, %f98, %f614, %p122;
$L__BB0_155:
	setp.leu.f32 	%p104, %f613, %f616;
	not.pred 	%p105, %p122;
	or.pred  	%p106, %p105, %p104;
	@%p106 bra 	$L__BB0_164;
	st.global.f32 	[%rd12], %f593;
	neg.f32 	%f103, %f614;
	abs.f32 	%f104, %f103;
	setp.eq.f32 	%p107, %f614, 0fBF800000;
	mov.f32 	%f615, 0f3F800000;
	@%p107 bra 	$L__BB0_163;
	setp.num.f32 	%p108, %f104, %f104;
	@%p108 bra 	$L__BB0_159;
	mov.f32 	%f537, 0fBF000000;
	add.rn.f32 	%f615, %f103, %f537;
	bra.uni 	$L__BB0_163;
$L__BB0_159:
	setp.neu.f32 	%p109, %f614, 0f00000000;
	setp.neu.f32 	%p110, %f104, 0f7F800000;
	and.pred  	%p111, %p109, %p110;
	@%p111 bra 	$L__BB0_161;
	sub.f32 	%f536, %f103, %f614;
	mov.b32 	%r1099, %f536;
	and.b32  	%r1100, %r1099, 2147483647;
	xor.b32  	%r1101, %r1100, 2139095040;
	mov.b32 	%f615, %r1101;
	bra.uni 	$L__BB0_163;
$L__BB0_161:
	setp.lt.f32 	%p112, %f104, 0f00800000;
	mul.f32 	%f481, %f104, 0f4B800000;
	selp.f32 	%f482, %f481, %f104, %p112;
	mov.b32 	%r1090, %f482;
	add.s32 	%r1091, %r1090, -1060439283;
	and.b32  	%r1092, %r1091, -8388608;
	sub.s32 	%r1093, %r1090, %r1092;
	mov.b32 	%f483, %r1093;
	cvt.rn.f32.s32 	%f484, %r1092;
	selp.f32 	%f485, 0fC1C00000, 0f00000000, %p112;
	fma.rn.f32 	%f486, %f484, 0f34000000, %f485;
	add.f32 	%f487, %f483, 0fBF800000;
	add.f32 	%f488, %f483, 0f3F800000;
	rcp.approx.ftz.f32 	%f489, %f488;
	add.f32 	%f490, %f487, %f487;
	mul.f32 	%f491, %f490, %f489;
	mul.f32 	%f492, %f491, %f491;
	neg.f32 	%f493, %f491;
	sub.f32 	%f494, %f487, %f491;
	add.f32 	%f495, %f494, %f494;
	fma.rn.f32 	%f496, %f493, %f487, %f495;
	mul.rn.f32 	%f497, %f489, %f496;
	fma.rn.f32 	%f498, %f492, 0f3A2C32E4, 0f3B52E7DB;
	fma.rn.f32 	%f499, %f498, %f492, 0f3C93BB73;
	fma.rn.f32 	%f500, %f499, %f492, 0f3DF6384F;
	mul.rn.f32 	%f501, %f500, %f492;
	fma.rn.f32 	%f502, %f491, 0f3FB8AA3B, %f486;
	mul.f32 	%f503, %f501, 0f40400000;
	sub.f32 	%f504, %f486, %f502;
	fma.rn.f32 	%f505, %f491, 0f3FB8AA3B, %f504;
	fma.rn.f32 	%f506, %f497, 0f3FB8AA3B, %f505;
	fma.rn.f32 	%f507, %f491, 0f32A55E34, %f506;
	fma.rn.f32 	%f508, %f503, %f497, %f507;
	fma.rn.f32 	%f509, %f501, %f491, %f508;
	add.rn.f32 	%f510, %f502, %f509;
	mov.f32 	%f511, 0fBF000000;
	mul.rn.f32 	%f512, %f510, %f511;
	cvt.rni.f32.f32 	%f513, %f512;
	sub.f32 	%f514, %f512, %f513;
	neg.f32 	%f515, %f512;
	fma.rn.f32 	%f516, %f510, 0fBF000000, %f515;
	neg.f32 	%f517, %f502;
	add.rn.f32 	%f518, %f510, %f517;
	neg.f32 	%f519, %f518;
	add.rn.f32 	%f520, %f509, %f519;
	fma.rn.f32 	%f521, %f520, 0fBF000000, %f516;
	add.f32 	%f522, %f514, %f521;
	setp.gt.f32 	%p113, %f513, 0f00000000;
	selp.b32 	%r1094, 0, -2097152000, %p113;
	setp.leu.f32 	%p114, %f614, 0f00000000;
	setp.lt.f32 	%p115, %f512, 0f00000000;
	selp.f32 	%f523, 0f00000000, 0f7F800000, %p115;
	abs.f32 	%f524, %f512;
	setp.gt.f32 	%p116, %f524, 0f43180000;
	cvt.rzi.s32.f32 	%r1095, %f513;
	shl.b32 	%r1096, %r1095, 23;
	sub.s32 	%r1097, %r1096, %r1094;
	mov.b32 	%f525, %r1097;
	add.s32 	%r1098, %r1094, 2130706432;
	mov.b32 	%f526, %r1098;
	fma.rn.f32 	%f527, %f522, 0f391FCB8E, 0f3AAF85ED;
	fma.rn.f32 	%f528, %f527, %f522, 0f3C1D9856;
	fma.rn.f32 	%f529, %f528, %f522, 0f3D6357BB;
	fma.rn.f32 	%f530, %f529, %f522, 0f3E75FDEC;
	fma.rn.f32 	%f531, %f530, %f522, 0f3F317218;
	fma.rn.f32 	%f532, %f531, %f522, 0f3F800000;
	mul.f32 	%f533, %f532, %f526;
	mul.f32 	%f534, %f533, %f525;
	selp.f32 	%f615, %f523, %f534, %p116;
	@%p114 bra 	$L__BB0_163;
	mov.f32 	%f615, 0f7FFFFFFF;
$L__BB0_163:
	st.global.f32 	[%rd13], %f615;
	mov.f32 	%f616, %f613;
$L__BB0_164:
	setp.eq.s32 	%p117, %r1423, 1;
	mov.b32 	%r1423, 0;
	mov.f32 	%f618, %f617;
	@%p117 bra 	$L__BB0_166;
	shr.u32 	%r1104, %r1147, 2;
	xor.b32  	%r1105, %r1104, %r1147;
	shl.b32 	%r1106, %r1143, 4;
	shl.b32 	%r1107, %r1105, 1;
	xor.b32  	%r1108, %r1107, %r1106;
	xor.b32  	%r1109, %r1108, %r1105;
	xor.b32  	%r1441, %r1109, %r1143;
	add.s32 	%r1110, %r1433, %r1441;
	add.s32 	%r1111, %r1110, 362437;
	shr.u32 	%r1112, %r1146, 2;
	xor.b32  	%r1113, %r1112, %r1146;
	shl.b32 	%r1114, %r1441, 4;
	shl.b32 	%r1115, %r1113, 1;
	xor.b32  	%r1116, %r1115, %r1114;
	xor.b32  	%r1117, %r1116, %r1113;
	xor.b32  	%r1440, %r1117, %r1441;
	add.s32 	%r1433, %r1433, 724874;
	add.s32 	%r1118, %r1440, %r1433;
	cvt.rn.f32.u32 	%f538, %r1111;
	fma.rn.f32 	%f539, %f538, 0f2F800000, 0f2F000000;
	cvt.rn.f32.u32 	%f540, %r1118;
	fma.rn.f32 	%f541, %f540, 0f30C90FDB, 0f30490FDB;
	setp.lt.f32 	%p118, %f539, 0f00800000;
	mul.f32 	%f542, %f539, 0f4B000000;
	selp.f32 	%f543, %f542, %f539, %p118;
	selp.f32 	%f544, 0fC1B80000, 0f00000000, %p118;
	mov.b32 	%r1119, %f543;
	add.s32 	%r1120, %r1119, -1059760811;
	and.b32  	%r1121, %r1120, -8388608;
	sub.s32 	%r1122, %r1119, %r1121;
	mov.b32 	%f545, %r1122;
	cvt.rn.f32.s32 	%f546, %r1121;
	fma.rn.f32 	%f547, %f546, 0f34000000, %f544;
	add.f32 	%f548, %f545, 0fBF800000;
	fma.rn.f32 	%f549, %f548, 0fBE055027, 0f3E1039F6;
	fma.rn.f32 	%f550, %f549, %f548, 0fBDF8CDCC;
	fma.rn.f32 	%f551, %f550, %f548, 0f3E0F2955;
	fma.rn.f32 	%f552, %f551, %f548, 0fBE2AD8B9;
	fma.rn.f32 	%f553, %f552, %f548, 0f3E4CED0B;
	fma.rn.f32 	%f554, %f553, %f548, 0fBE7FFF22;
	fma.rn.f32 	%f555, %f554, %f548, 0f3EAAAA78;
	fma.rn.f32 	%f556, %f555, %f548, 0fBF000000;
	mul.f32 	%f557, %f548, %f556;
	fma.rn.f32 	%f558, %f557, %f548, %f548;
	fma.rn.f32 	%f559, %f547, 0f3F317218, %f558;
	setp.gt.u32 	%p119, %r1119, 2139095039;
	fma.rn.f32 	%f560, %f543, 0f7F800000, 0f7F800000;
	selp.f32 	%f561, %f560, %f559, %p119;
	setp.eq.f32 	%p120, %f543, 0f00000000;
	mul.f32 	%f562, %f561, 0fC0000000;
	selp.f32 	%f563, 0f7F800000, %f562, %p120;
	sqrt.rn.f32 	%f564, %f563;
	sin.approx.f32 	%f565, %f541;
	cos.approx.f32 	%f566, %f541;
	mul.f32 	%f618, %f564, %f565;
	mul.f32 	%f617, %f564, %f566;
	mov.b32 	%r1423, 1;
	mov.u32 	%r1442, %r1143;
	mov.u32 	%r1146, %r1144;
	mov.u32 	%r1147, %r1145;
	mov.u32 	%r1143, %r1440;
	mov.u32 	%r1144, %r1441;
	mov.u32 	%r1145, %r1442;
$L__BB0_166:
	fma.rn.f32 	%f593, %f14, %f618, %f13;
	add.s32 	%r1424, %r1424, 1;
	setp.ne.s32 	%p121, %r1424, %r560;
	@%p121 bra 	$L__BB0_124;
$L__BB0_167:
	ret;

}


// ===== COMPILED SASS (sm_100) =====

	.target	sm_100

	.elftype	@"ET_EXEC"


//--------------------- .note.nv.tkinfo           --------------------------
	.section	.note.nv.tkinfo,"",@"SHT_NOTE"
	.sectionflags	@"SHF_NOTE_NV_TKINFO"
	.tkinfo
        /*0018*/ 	.word	0x00000002
        /*0030*/ 	.string	""
        /*0030*/ 	.string	"ptxas"
        /*0030*/ 	.string	"Cuda compilation tools, release 13.0, V13.0.88"
        /*0030*/ 	.string	"Build cuda_13.0.r13.0/compiler.36424714_0"
        /*0030*/ 	.string	"-arch sm_100 -m 64 "



//--------------------- .note.nv.cuinfo           --------------------------
	.section	.note.nv.cuinfo,"",@"SHT_NOTE"
	.sectionflags	@"SHF_NOTE_NV_CUINFO"
        /*0018*/ 	.short	0x0002
        /*001a*/ 	.short	0x0064
        /*001c*/ 	.short	0x0082
	.zero		2


//--------------------- .nv.info                  --------------------------
	.section	.nv.info,"",@"SHT_CUDA_INFO"
	.align	4


	//----- nvinfo : EIATTR_REGCOUNT
	.align		4
        /*0000*/ 	.byte	0x04, 0x2f
        /*0002*/ 	.short	(.L_20 - .L_19)
	.align		4
.L_19:
        /*0004*/ 	.word	index@(empiricalNullFilter)
        /*0008*/ 	.word	0x00000028


	//----- nvinfo : EIATTR_FRAME_SIZE
	.align		4
.L_20:
        /*000c*/ 	.byte	0x04, 0x11
        /*000e*/ 	.short	(.L_22 - .L_21)
	.align		4
.L_21:
        /*0010*/ 	.word	index@($__internal_1_$__cuda_sm3x_div_rn_noftz_f32_slowpath)
        /*0014*/ 	.word	0x00000000


	//----- nvinfo : EIATTR_FRAME_SIZE
	.align		4
.L_22:
        /*0018*/ 	.byte	0x04, 0x11
        /*001a*/ 	.short	(.L_24 - .L_23)
	.align		4
.L_23:
        /*001c*/ 	.word	index@($__internal_0_$__cuda_sm20_sqrt_rn_f32_slowpath)
        /*0020*/ 	.word	0x00000000


	//----- nvinfo : EIATTR_FRAME_SIZE
	.align		4
.L_24:
        /*0024*/ 	.byte	0x04, 0x11
        /*0026*/ 	.short	(.L_26 - .L_25)
	.align		4
.L_25:
        /*0028*/ 	.word	index@(empiricalNullFilter)
        /*002c*/ 	.word	0x00000000


	//----- nvinfo : EIATTR_MIN_STACK_SIZE
	.align		4
.L_26:
        /*0030*/ 	.byte	0x04, 0x12
        /*0032*/ 	.short	(.L_28 - .L_27)
	.align		4
.L_27:
        /*0034*/ 	.word	index@(empiricalNullFilter)
        /*0038*/ 	.word	0x00000000
.L_28:


//--------------------- .nv.compat                --------------------------
	.section	.nv.compat,"",@"SHT_CUDA_COMPAT_INFO"
	.align	4
        /*0000*/ 	.byte	0x02, 0x09, 0x00, 0x00, 0x02, 0x02, 0x01, 0x00, 0x02, 0x05, 0x05, 0x00, 0x03, 0x07, 0x01, 0x01
        /*0010*/ 	.byte	0x02, 0x03, 0x00, 0x00, 0x02, 0x06, 0x01, 0x00, 0x04, 0x0b, 0x08, 0x00, 0x01, 0x00, 0x00, 0x00
        /*0020*/ 	.byte	0x00, 0x00, 0x00, 0x00


//--------------------- .nv.info.empiricalNullFilter --------------------------
	.section	.nv.info.empiricalNullFilter,"",@"SHT_CUDA_INFO"
	.sectionflags	@""
	.align	4


	//----- nvinfo : EIATTR_CUDA_API_VERSION
	.align		4
        /*0000*/ 	.byte	0x04, 0x37
        /*0002*/ 	.short	(.L_30 - .L_29)
.L_29:
        /*0004*/ 	.word	0x00000082


	//----- nvinfo : EIATTR_KPARAM_INFO
	.align		4
.L_30:
        /*0008*/ 	.byte	0x04, 0x17
        /*000a*/ 	.short	(.L_32 - .L_31)
.L_31:
        /*000c*/ 	.word	0x00000000
        /*0010*/ 	.short	0x0005
        /*0012*/ 	.short	0x0028
        /*0014*/ 	.byte	0x00, 0xf5, 0x21, 0x00


	//----- nvinfo : EIATTR_KPARAM_INFO
	.align		4
.L_32:
        /*0018*/ 	.byte	0x04, 0x17
        /*001a*/ 	.short	(.L_34 - .L_33)
.L_33:
        /*001c*/ 	.word	0x00000000
        /*0020*/ 	.short	0x0004
        /*0022*/ 	.short	0x0020
        /*0024*/ 	.byte	0x00, 0xf5, 0x21, 0x00


	//----- nvinfo : EIATTR_KPARAM_INFO
	.align		4
.L_34:
        /*0028*/ 	.byte	0x04, 0x17
        /*002a*/ 	.short	(.L_36 - .L_35)
.L_35:
        /*002c*/ 	.word	0x00000000
        /*0030*/ 	.short	0x0003
        /*0032*/ 	.short	0x0018
        /*0034*/ 	.byte	0x00, 0xf5, 0x21, 0x00


	//----- nvinfo : EIATTR_KPARAM_INFO
	.align		4
.L_36:
        /*0038*/ 	.byte	0x04, 0x17
        /*003a*/ 	.short	(.L_38 - .L_37)
.L_37:
        /*003c*/ 	.word	0x00000000
        /*0040*/ 	.short	0x0002
        /*0042*/ 	.short	0x0010
        /*0044*/ 	.byte	0x00, 0xf5, 0x21, 0x00


	//----- nvinfo : EIATTR_KPARAM_INFO
	.align		4
.L_38:
        /*0048*/ 	.byte	0x04, 0x17
        /*004a*/ 	.short	(.L_40 - .L_39)
.L_39:
        /*004c*/ 	.word	0x00000000
        /*0050*/ 	.short	0x0001
        /*0052*/ 	.short	0x0008
        /*0054*/ 	.byte	0x00, 0xf5, 0x21, 0x00


	//----- nvinfo : EIATTR_KPARAM_INFO
	.align		4
.L_40:
        /*0058*/ 	.byte	0x04, 0x17
        /*005a*/ 	.short	(.L_42 - .L_41)
.L_41:
        /*005c*/ 	.word	0x00000000
        /*0060*/ 	.short	0x0000
        /*0062*/ 	.short	0x0000
        /*0064*/ 	.byte	0x00, 0xf5, 0x21, 0x00


	//----- nvinfo : EIATTR_SPARSE_MMA_MASK
	.align		4
.L_42:
        /*0068*/ 	.byte	0x03, 0x50
        /*006a*/ 	.short	0x0000


	//----- nvinfo : EIATTR_MAXREG_COUNT
	.align		4
        /*006c*/ 	.byte	0x03, 0x1b
        /*006e*/ 	.short	0x00ff


	//----- nvinfo : EIATTR_MERCURY_ISA_VERSION
	.align		4
        /*0070*/ 	.byte	0x03, 0x5f
        /*0072*/ 	.short	0x0101


	//----- nvinfo : EIATTR_VRC_CTA_INIT_COUNT
	.align		4
        /*0074*/ 	.byte	0x02, 0x4a
	.zero		1
	.zero		1


	//----- nvinfo : EIATTR_EXIT_INSTR_OFFSETS
	.align		4
        /*0078*/ 	.byte	0x04, 0x1c
        /*007a*/ 	.short	(.L_44 - .L_43)


	//   ....[0]....
.L_43:
        /*007c*/ 	.word	0x000000c0


	//   ....[1]....
        /*0080*/ 	.word	0x00002e90


	//   ....[2]....
        /*0084*/ 	.word	0x00006ef0


	//----- nvinfo : EIATTR_CRS_STACK_SIZE
	.align		4
.L_44:
        /*0088*/ 	.byte	0x04, 0x1e
        /*008a*/ 	.short	(.L_46 - .L_45)
.L_45:
        /*008c*/ 	.word	0x00000000


	//----- nvinfo : EIATTR_CBANK_PARAM_SIZE
	.align		4
.L_46:
        /*0090*/ 	.byte	0x03, 0x19
        /*0092*/ 	.short	0x0030


	//----- nvinfo : EIATTR_PARAM_CBANK
	.align		4
        /*0094*/ 	.byte	0x04, 0x0a
        /*0096*/ 	.short	(.L_48 - .L_47)
	.align		4
.L_47:
        /*0098*/ 	.word	index@(.nv.constant0.empiricalNullFilter)
        /*009c*/ 	.short	0x0380
        /*009e*/ 	.short	0x0030


	//----- nvinfo : EIATTR_SW_WAR
	.align		4
.L_48:
        /*00a0*/ 	.byte	0x04, 0x36
        /*00a2*/ 	.short	(.L_50 - .L_49)
.L_49:
        /*00a4*/ 	.word	0x00000008
.L_50:


//--------------------- .nv.callgraph             --------------------------
	.section	.nv.callgraph,"",@"SHT_CUDA_CALLGRAPH"
	.align	4
	.sectionentsize	8
	.align		4
        /*0000*/ 	.word	0x00000000
	.align		4
        /*0004*/ 	.word	0xffffffff
	.align		4
        /*0008*/ 	.word	0x00000000
	.align		4
        /*000c*/ 	.word	0xfffffffe
	.align		4
        /*0010*/ 	.word	0x00000000
	.align		4
        /*0014*/ 	.word	0xfffffffd
	.align		4
        /*0018*/ 	.word	0x00000000
	.align		4
        /*001c*/ 	.word	0xfffffffc


//--------------------- .nv.constant4             --------------------------
	.section	.nv.constant4,"a",@progbits
	.align	8
	.align		8
.nv.constant4:
        /*0000*/ 	.dword	precalc_xorwow_matrix
	.align		8
        /*0008*/ 	.dword	precalc_xorwow_offset_matrix
	.align		8
        /*0010*/ 	.dword	mrg32k3aM1
	.align		8
        /*0018*/ 	.dword	mrg32k3aM2
	.align		8
        /*0020*/ 	.dword	mrg32k3aM1SubSeq
	.align		8
        /*0028*/ 	.dword	mrg32k3aM2SubSeq
	.align		8
        /*0030*/ 	.dword	mrg32k3aM1Seq
	.align		8
        /*0038*/ 	.dword	mrg32k3aM2Seq


//--------------------- .nv.constant3             --------------------------
	.section	.nv.constant3,"a",@progbits
	.align	8
.nv.constant3:
	.type		__cr_lgamma_table,@object
	.size		__cr_lgamma_table,(roiWidth - __cr_lgamma_table)
__cr_lgamma_table:
        /*0000*/ 	.byte	0x00, 0x00, 0x00, 0x00, 0x00, 0x00, 0x00, 0x00, 0x00, 0x00, 0x00, 0x00, 0x00, 0x00, 0x00, 0x00
        /*0010*/ 	.byte	0xef, 0x39, 0xfa, 0xfe, 0x42, 0x2e, 0xe6, 0x3f, 0x02, 0x20, 0x2a, 0xfa, 0x0b, 0xab, 0xfc, 0x3f
        /*0020*/ 	.byte	0xf9, 0x2c, 0x92, 0x7c, 0xa7, 0x6c, 0x09, 0x40, 0xc9, 0x79, 0x44, 0x3c, 0x64, 0x26, 0x13, 0x40
        /*0030*/ 	.byte	0xca, 0x01, 0xcf, 0x3a, 0x27, 0x51, 0x1a, 0x40, 0x30, 0xcc, 0x2d, 0xf3, 0xe1, 0x0c, 0x21, 0x40
        /*0040*/ 	.byte	0x0d, 0xb7, 0xfc, 0x82, 0x8e, 0x35, 0x25, 0x40
	.type		roiWidth,@object
	.size		roiWidth,(roiHeight - roiWidth)
roiWidth:
	.zero		4
	.type		roiHeight,@object
	.size		roiHeight,(cacheWidth - roiHeight)
roiHeight:
	.zero		4
	.type		cacheWidth,@object
	.size		cacheWidth,(cacheHeight - cacheWidth)
cacheWidth:
	.zero		4
	.type		cacheHeight,@object
	.size		cacheHeight,(kernelRadius - cacheHeight)
cacheHeight:
	.zero		4
	.type		kernelRadius,@object
	.size		kernelRadius,(kernelHeight - kernelRadius)
kernelRadius:
	.zero		4
	.type		kernelHeight,@object
	.size		kernelHeight,(nPoints - kernelHeight)
kernelHeight:
	.zero		4
	.type		nPoints,@object
	.size		nPoints,(nInitial - nPoints)
nPoints:
	.zero		4
	.type		nInitial,@object
	.size		nInitial,(nStep - nInitial)
nInitial:
	.zero		4
	.type		nStep,@object
	.size		nStep,(cacheSharedWidth - nStep)
nStep:
	.zero		4
	.type		cacheSharedWidth,@object
	.size		cacheSharedWidth,(.L_18 - cacheSharedWidth)
cacheSharedWidth:
	.zero		4
.L_18:


//--------------------- .text.empiricalNullFilter --------------------------
	.section	.text.empiricalNullFilter,"ax",@progbits
	.align	128
        .global         empiricalNullFilter
        .type           empiricalNullFilter,@function
        .size           empiricalNullFilter,(.L_x_100 - empiricalNullFilter)
        .other          empiricalNullFilter,@"STO_CUDA_ENTRY STV_DEFAULT"
empiricalNullFilter:
.text.empiricalNullFilter:
[----:B------:R-:W-:Y:S01]  /*0000*/  LDC R1, c[0x0][0x37c] ;  /* 0x0000df00ff017b82 */ /* 0x000fe20000000800 */
[----:B------:R-:W0:Y:S07]  /*0010*/  S2R R0, SR_TID.Y ;  /* 0x0000000000007919 */ /* 0x000e2e0000002200 */
[----:B------:R-:W1:Y:S01]  /*0020*/  LDC R4, c[0x0][0x360] ;  /* 0x0000d800ff047b82 */ /* 0x000e620000000800 */
[----:B------:R-:W2:Y:S01]  /*0030*/  LDCU.64 UR6, c[0x3][0x48] ;  /* 0x00c00900ff0677ac */ /* 0x000ea20008000a00 */
[----:B------:R-:W1:Y:S06]  /*0040*/  S2R R13, SR_TID.X ;  /* 0x00000000000d7919 */ /* 0x000e6c0000002100 */
[----:B------:R-:W0:Y:S08]  /*0050*/  S2UR UR5, SR_CTAID.Y ;  /* 0x00000000000579c3 */ /* 0x000e300000002600 */
[----:B------:R-:W0:Y:S08]  /*0060*/  LDC R3, c[0x0][0x364] ;  /* 0x0000d900ff037b82 */ /* 0x000e300000000800 */
[----:B------:R-:W1:Y:S01]  /*0070*/  S2UR UR4, SR_CTAID.X ;  /* 0x00000000000479c3 */ /* 0x000e620000002500 */
[----:B0-----:R-:W-:-:S05]  /*0080*/  IMAD R3, R3, UR5, R0 ;  /* 0x0000000503037c24 */ /* 0x001fca000f8e0200 */
[----:B--2---:R-:W-:Y:S01]  /*0090*/  ISETP.GE.AND P0, PT, R3, UR7, PT ;  /* 0x0000000703007c0c */ /* 0x004fe2000bf06270 */
[----:B-1----:R-:W-:-:S05]  /*00a0*/  IMAD R4, R4, UR4, R13 ;  /* 0x0000000404047c24 */ /* 0x002fca000f8e020d */
[----:B------:R-:W-:-:S13]  /*00b0*/  ISETP.GE.OR P0, PT, R4, UR6, P0 ;  /* 0x0000000604007c0c */ /* 0x000fda0008706670 */
[----:B------:R-:W-:Y:S05]  /*00c0*/  @P0 EXIT ;  /* 0x000000000000094d */ /* 0x000fea0003800000 */
[----:B------:R-:W0:Y:S01]  /*00d0*/  LDCU UR4, c[0x3][0x5c] ;  /* 0x00c00b80ff0477ac */ /* 0x000e220008000800 */
[----:B------:R-:W-:Y:S01]  /*00e0*/  IMAD R20, R3, UR6, R4 ;  /* 0x0000000603147c24 */ /* 0x000fe2000f8e0204 */
[----:B------:R-:W1:Y:S01]  /*00f0*/  LDCU.64 UR16, c[0x0][0x358] ;  /* 0x00006b00ff1077ac */ /* 0x000e620008000a00 */
[----:B0-----:R-:W-:-:S09]  /*0100*/  UISETP.GE.AND UP0, UPT, UR4, 0x1, UPT ;  /* 0x000000010400788c */ /* 0x001fd2000bf06270 */
[----:B-1----:R-:W-:Y:S05]  /*0110*/  BRA.U !UP0, `(.L_x_0) ;  /* 0x0000000108c07547 */ /* 0x002fea000b800000 */
[----:B------:R-:W0:Y:S01]  /*0120*/  LDCU UR5, c[0x3][0x58] ;  /* 0x00c00b00ff0577ac */ /* 0x000e220008000800 */
[----:B------:R-:W-:Y:S01]  /*0130*/  I2FP.F32.U32 R5, R3 ;  /* 0x0000000300057245 */ /* 0x000fe20000201000 */
[----:B------:R-:W-:Y:S01]  /*0140*/  IMAD.MOV.U32 R7, RZ, RZ, RZ ;  /* 0x000000ffff077224 */ /* 0x000fe200078e00ff */
[----:B------:R-:W-:Y:S01]  /*0150*/  I2FP.F32.S32 R4, R4 ;  /* 0x0000000400047245 */ /* 0x000fe20000201400 */
[----:B------:R-:W1:Y:S01]  /*0160*/  LDCU UR6, c[0x3][0x50] ;  /* 0x00c00a00ff0677ac */ /* 0x000e620008000800 */
[----:B------:R-:W-:Y:S01]  /*0170*/  I2FP.F32.U32 R6, R13 ;  /* 0x0000000d00067245 */ /* 0x000fe20000201000 */
[----:B------:R-:W2:Y:S01]  /*0180*/  LDCU UR7, c[0x3][0x6c] ;  /* 0x00c00d80ff0777ac */ /* 0x000ea20008000800 */
[----:B------:R-:W-:Y:S01]  /*0190*/  USHF.L.U32 UR4, UR4, 0x1, URZ ;  /* 0x0000000104047899 */ /* 0x000fe200080006ff */
[----:B0-----:R-:W-:Y:S01]  /*01a0*/  VIADD R3, R3, -UR5 ;  /* 0x8000000503037c36 */ /* 0x001fe20008000000 */
[----:B------:R-:W-:Y:S02]  /*01b0*/  IADD3 R10, PT, PT, R0, UR5, RZ ;  /* 0x00000005000a7c10 */ /* 0x000fe4000fffe0ff */
[----:B------:R-:W-:-:S02]  /*01c0*/  I2FP.F32.S32 R8, UR5 ;  /* 0x0000000500087c45 */ /* 0x000fc40008201400 */
[----:B-1----:R-:W-:Y:S02]  /*01d0*/  I2FP.F32.S32 R11, UR6 ;  /* 0x00000006000b7c45 */ /* 0x002fe40008201400 */
[----:B------:R-:W-:Y:S02]  /*01e0*/  I2FP.F32.S32 R15, R3 ;  /* 0x00000003000f7245 */ /* 0x000fe40000201400 */
[----:B--2---:R-:W-:Y:S02]  /*01f0*/  I2FP.F32.S32 R9, UR7 ;  /* 0x0000000700097c45 */ /* 0x004fe40008201400 */
[----:B------:R-:W-:-:S07]  /*0200*/  I2FP.F32.U32 R10, R10 ;  /* 0x0000000a000a7245 */ /* 0x000fce0000201000 */
.L_x_3:
[----:B0-----:R-:W0:Y:S02]  /*0210*/  LDC.64 R2, c[0x0][0x398] ;  /* 0x0000e600ff027b82 */ /* 0x001e240000000a00 */
[----:B0-----:R-:W-:-:S05]  /*0220*/  IMAD.WIDE.U32 R2, R7, 0x4, R2 ;  /* 0x0000000407027825 */ /* 0x001fca00078e0002 */
[----:B------:R-:W2:Y:S04]  /*0230*/  LDG.E R12, desc[UR16][R2.64] ;  /* 0x00000010020c7981 */ /* 0x000ea8000c1e1900 */
[----:B------:R-:W2:Y:S01]  /*0240*/  LDG.E R23, desc[UR16][R2.64+0x4] ;  /* 0x0000041002177981 */ /* 0x000ea2000c1e1900 */
[----:B------:R-:W-:-:S05]  /*0250*/  VIADD R7, R7, 0x2 ;  /* 0x0000000207077836 */ /* 0x000fca0000000000 */
[----:B------:R-:W-:Y:S02]  /*0260*/  ISETP.GE.U32.AND P1, PT, R7, UR4, PT ;  /* 0x0000000407007c0c */ /* 0x000fe4000bf26070 */
[----:B--2---:R-:W-:-:S13]  /*0270*/  ISETP.GT.AND P0, PT, R12, R23, PT ;  /* 0x000000170c00720c */ /* 0x004fda0003f04270 */
[----:B------:R-:W-:Y:S05]  /*0280*/  @P0 BRA `(.L_x_1) ;  /* 0x00000000005c0947 */ /* 0x000fea0003800000 */
[----:B------:R-:W0:Y:S01]  /*0290*/  S2UR UR6, SR_CgaCtaId ;  /* 0x00000000000679c3 */ /* 0x000e220000008800 */
[--C-:B------:R-:W-:Y:S01]  /*02a0*/  FADD R16, R10, R15.reuse ;  /* 0x0000000f0a107221 */ /* 0x100fe20000000000 */
[----:B------:R-:W-:Y:S01]  /*02b0*/  FADD R14, R8, R15 ;  /* 0x0000000f080e7221 */ /* 0x000fe20000000000 */
[----:B------:R-:W-:Y:S02]  /*02c0*/  UMOV UR5, 0x400 ;  /* 0x0000040000057882 */ /* 0x000fe40000000000 */
[----:B------:R-:W-:Y:S01]  /*02d0*/  FADD R16, -R5, R16 ;  /* 0x0000001005107221 */ /* 0x000fe20000000100 */
[----:B------:R-:W-:Y:S02]  /*02e0*/  FFMA R25, R11, R14, R4 ;  /* 0x0000000e0b197223 */ /* 0x000fe40000000004 */
[----:B------:R-:W1:Y:S01]  /*02f0*/  LDC.64 R2, c[0x0][0x380] ;  /* 0x0000e000ff027b82 */ /* 0x000e620000000a00 */
[----:B------:R-:W-:Y:S01]  /*0300*/  FFMA R27, R9, R16, R6 ;  /* 0x00000010091b7223 */ /* 0x000fe20000000006 */
[----:B0-----:R-:W-:-:S12]  /*0310*/  ULEA UR5, UR6, UR5, 0x18 ;  /* 0x0000000506057291 */ /* 0x001fd8000f8ec0ff */
.L_x_2:
[----:B------:R-:W-:-:S05]  /*0320*/  I2FP.F32.S32 R14, R12 ;  /* 0x0000000c000e7245 */ /* 0x000fca0000201400 */
[----:B------:R-:W-:-:S04]  /*0330*/  FADD R17, R25, R14 ;  /* 0x0000000e19117221 */ /* 0x000fc80000000000 */
[----:B------:R-:W-:-:S04]  /*0340*/  FADD R18, R8, R17 ;  /* 0x0000001108127221 */ /* 0x000fc80000000000 */
[----:B------:R-:W1:Y:S02]  /*0350*/  F2I.TRUNC.NTZ R17, R18 ;  /* 0x0000001200117305 */ /* 0x000e64000020f100 */
[----:B01----:R-:W-:-:S06]  /*0360*/  IMAD.WIDE R16, R17, 0x4, R2 ;  /* 0x0000000411107825 */ /* 0x003fcc00078e0202 */
[----:B------:R-:W2:Y:S01]  /*0370*/  LDG.E R16, desc[UR16][R16.64] ;  /* 0x0000001010107981 */ /* 0x000ea2000c1e1900 */
[----:B------:R-:W-:Y:S01]  /*0380*/  FADD R19, R27, R14 ;  /* 0x0000000e1b137221 */ /* 0x000fe20000000000 */
[C---:B------:R-:W-:Y:S01]  /*0390*/  ISETP.NE.AND P0, PT, R12.reuse, R23, PT ;  /* 0x000000170c00720c */ /* 0x040fe20003f05270 */
[----:B------:R-:W-:Y:S02]  /*03a0*/  VIADD R12, R12, 0x1 ;  /* 0x000000010c0c7836 */ /* 0x000fe40000000000 */
[----:B------:R-:W-:-:S06]  /*03b0*/  FADD R19, R8, R19 ;  /* 0x0000001308137221 */ /* 0x000fcc0000000000 */
[----:B------:R-:W0:Y:S02]  /*03c0*/  F2I.TRUNC.NTZ R19, R19 ;  /* 0x0000001300137305 */ /* 0x000e24000020f100 */
[----:B0-----:R-:W-:-:S05]  /*03d0*/  LEA R21, R19, UR5, 0x2 ;  /* 0x0000000513157c11 */ /* 0x001fca000f8e10ff */
[----:B--2---:R0:W-:Y:S01]  /*03e0*/  STS [R21], R16 ;  /* 0x0000001015007388 */ /* 0x0041e20000000800 */
[----:B------:R-:W-:Y:S05]  /*03f0*/  @P0 BRA `(.L_x_2) ;  /* 0xfffffffc00c80947 */ /* 0x000fea000383ffff */
.L_x_1:
[----:B------:R-:W-:Y:S01]  /*0400*/  FADD R15, R15, 1 ;  /* 0x3f8000000f0f7421 */ /* 0x000fe20000000000 */
[----:B------:R-:W-:Y:S06]  /*0410*/  @!P1 BRA `(.L_x_3) ;  /* 0xfffffffc007c9947 */ /* 0x000fec000383ffff */
.L_x_0:
[----:B------:R-:W-:Y:S01]  /*0420*/  ISETP.NE.AND P0, PT, R20, RZ, PT ;  /* 0x000000ff1400720c */ /* 0x000fe20003f05270 */
[----:B------:R-:W-:Y:S01]  /*0430*/  BSSY.RECONVERGENT B0, `(.L_x_4) ;  /* 0x00002a3000007945 */ /* 0x000fe20003800200 */
[----:B------:R-:W-:Y:S02]  /*0440*/  HFMA2 R24, -RZ, RZ, 132.125, 1.705078125 ;  /* 0x58213ed2ff187431 */ /* 0x000fe400000001ff */
[----:B------:R-:W-:Y:S01]  /*0450*/  IMAD.MOV.U32 R23, RZ, RZ, -0x75bd8fc ;  /* 0xf8a42704ff177424 */ /* 0x000fe200078e00ff */
[----:B------:R-:W-:Y:S01]  /*0460*/  MOV R17, 0x511db0d6 ;  /* 0x511db0d600117802 */ /* 0x000fe20000000f00 */
[----:B------:R-:W-:Y:S02]  /*0470*/  IMAD.MOV.U32 R22, RZ, RZ, 0x455f2458 ;  /* 0x455f2458ff167424 */ /* 0x000fe400078e00ff */
[----:B0-----:R-:W-:-:S05]  /*0480*/  IMAD.MOV.U32 R16, RZ, RZ, -0x23270784 ;  /* 0xdcd8f87cff107424 */ /* 0x001fca00078e00ff */
[----:B------:R-:W-:Y:S05]  /*0490*/  @!P0 BRA `(.L_x_5) ;  /* 0x0000002800708947 */ /* 0x000fea0003800000 */
[----:B------:R-:W-:Y:S01]  /*04a0*/  IMAD.MOV.U32 R6, RZ, RZ, 0x58213ed2 ;  /* 0x58213ed2ff067424 */ /* 0x000fe200078e00ff */
[----:B------:R-:W-:Y:S01]  /*04b0*/  MOV R7, 0x455f2458 ;  /* 0x455f245800077802 */ /* 0x000fe20000000f00 */
[----:B------:R-:W-:Y:S01]  /*04c0*/  IMAD.MOV.U32 R8, RZ, RZ, -0x75bd8fc ;  /* 0xf8a42704ff087424 */ /* 0x000fe200078e00ff */
[----:B------:R-:W-:Y:S01]  /*04d0*/  MOV R10, 0x511db0d6 ;  /* 0x511db0d6000a7802 */ /* 0x000fe20000000f00 */
[----:B------:R-:W-:Y:S01]  /*04e0*/  IMAD.MOV.U32 R9, RZ, RZ, -0x23270784 ;  /* 0xdcd8f87cff097424 */ /* 0x000fe200078e00ff */
[--C-:B------:R-:W-:Y:S01]  /*04f0*/  SHF.R.S32.HI R11, RZ, 0x1f, R20.reuse ;  /* 0x0000001fff0b7819 */ /* 0x100fe20000011414 */
[----:B------:R-:W-:Y:S01]  /*0500*/  IMAD.MOV.U32 R12, RZ, RZ, R20 ;  /* 0x000000ffff0c7224 */ /* 0x000fe200078e0014 */
[----:B------:R-:W-:Y:S01]  /*0510*/  MOV R24, 0x58213ed2 ;  /* 0x58213ed200187802 */ /* 0x000fe20000000f00 */
[----:B------:R-:W-:Y:S01]  /*0520*/  IMAD.MOV.U32 R14, RZ, RZ, RZ ;  /* 0x000000ffff0e7224 */ /* 0x000fe200078e00ff */
[----:B------:R-:W-:Y:S01]  /*0530*/  MOV R16, 0xdcd8f87c ;  /* 0xdcd8f87c00107802 */ /* 0x000fe20000000f00 */
[----:B------:R-:W-:-:S02]  /*0540*/  IMAD.MOV.U32 R22, RZ, RZ, 0x455f2458 ;  /* 0x455f2458ff167424 */ /* 0x000fc400078e00ff */
[----:B------:R-:W-:Y:S02]  /*0550*/  IMAD.MOV.U32 R23, RZ, RZ, -0x75bd8fc ;  /* 0xf8a42704ff177424 */ /* 0x000fe400078e00ff */
[----:B------:R-:W-:-:S07]  /*0560*/  IMAD.MOV.U32 R17, RZ, RZ, 0x511db0d6 ;  /* 0x511db0d6ff117424 */ /* 0x000fce00078e00ff */
.L_x_14:
[----:B------:R-:W-:Y:S01]  /*0570*/  LOP3.LUT R21, R12, 0x3, RZ, 0xc0, !PT ;  /* 0x000000030c157812 */ /* 0x000fe200078ec0ff */
[----:B------:R-:W-:Y:S03]  /*0580*/  BSSY.RECONVERGENT B1, `(.L_x_6) ;  /* 0x0000287000017945 */ /* 0x000fe60003800200 */
[----:B------:R-:W-:-:S04]  /*0590*/  ISETP.NE.U32.AND P0, PT, R21, RZ, PT ;  /* 0x000000ff1500720c */ /* 0x000fc80003f05070 */
[----:B------:R-:W-:-:S13]  /*05a0*/  ISETP.NE.AND.EX P0, PT, RZ, RZ, PT, P0 ;  /* 0x000000ffff00720c */ /* 0x000fda0003f05300 */
[----:B------:R-:W-:Y:S05]  /*05b0*/  @!P0 BRA `(.L_x_7) ;  /* 0x00000028000c8947 */ /* 0x000fea0003800000 */
[----:B------:R-:W0:Y:S01]  /*05c0*/  LDC.64 R2, c[0x4][RZ] ;  /* 0x01000000ff027b82 */ /* 0x000e220000000a00 */
[----:B------:R-:W-:Y:S01]  /*05d0*/  HFMA2 R26, -RZ, RZ, 0, 0 ;  /* 0x00000000ff1a7431 */ /* 0x000fe200000001ff */
[----:B------:R-:W-:Y:S02]  /*05e0*/  CS2R R16, SRZ ;  /* 0x0000000000107805 */ /* 0x000fe4000001ff00 */
[----:B------:R-:W-:Y:S01]  /*05f0*/  CS2R R22, SRZ ;  /* 0x0000000000167805 */ /* 0x000fe2000001ff00 */
[----:B------:R-:W-:Y:S02]  /*0600*/  IMAD.MOV.U32 R24, RZ, RZ, RZ ;  /* 0x000000ffff187224 */ /* 0x000fe400078e00ff */
[----:B0-----:R-:W-:-:S07]  /*0610*/  IMAD.WIDE.U32 R2, R14, 0xc80, R2 ;  /* 0x00000c800e027825 */ /* 0x001fce00078e0002 */
.L_x_9:
[C---:B------:R-:W-:Y:S01]  /*0620*/  IMAD.SHL.U32 R4, R26.reuse, 0x4, RZ ;  /* 0x000000041a047824 */ /* 0x040fe200078e00ff */
[----:B------:R-:W-:Y:S01]  /*0630*/  UMOV UR4, URZ ;  /* 0x000000ff00047c82 */ /* 0x000fe20008000000 */
[----:B------:R-:W-:-:S03]  /*0640*/  IMAD.SHL.U32 R30, R26, 0x20, RZ ;  /* 0x000000201a1e7824 */ /* 0x000fc600078e00ff */
[C---:B------:R-:W-:Y:S02]  /*0650*/  ISETP.EQ.AND P0, PT, R4.reuse, -0x4, PT ;  /* 0xfffffffc0400780c */ /* 0x040fe40003f02270 */
[C---:B------:R-:W-:Y:S02]  /*0660*/  ISETP.EQ.AND P1, PT, R4.reuse, RZ, PT ;  /* 0x000000ff0400720c */ /* 0x040fe40003f22270 */
[C---:B------:R-:W-:Y:S02]  /*0670*/  ISETP.EQ.AND P2, PT, R4.reuse, 0x4, PT ;  /* 0x000000040400780c */ /* 0x040fe40003f42270 */
[----:B------:R-:W-:-:S07]  /*0680*/  ISETP.EQ.AND P3, PT, R4, 0x8, PT ;  /* 0x000000080400780c */ /* 0x000fce0003f62270 */
[----:B------:R-:W-:Y:S01]  /*0690*/  @P0 IMAD.MOV.U32 R28, RZ, RZ, 0x2abc4dd5 ;  /* 0x2abc4dd5ff1c0424 */ /* 0x000fe200078e00ff */
[C---:B------:R-:W-:Y:S02]  /*06a0*/  ISETP.EQ.AND P0, PT, R4.reuse, 0xc, PT ;  /* 0x0000000c0400780c */ /* 0x040fe40003f02270 */
[----:B------:R-:W-:Y:S01]  /*06b0*/  @P1 MOV R28, R6 ;  /* 0x00000006001c1202 */ /* 0x000fe20000000f00 */
[----:B------:R-:W-:Y:S01]  /*06c0*/  @P2 IMAD.MOV.U32 R28, RZ, RZ, R7 ;  /* 0x000000ffff1c2224 */ /* 0x000fe200078e0007 */
[C---:B------:R-:W-:Y:S01]  /*06d0*/  ISETP.EQ.AND P1, PT, R4.reuse, 0x10, PT ;  /* 0x000000100400780c */ /* 0x040fe20003f22270 */
[----:B------:R-:W-:Y:S01]  /*06e0*/  @P3 IMAD.MOV.U32 R28, RZ, RZ, R8 ;  /* 0x000000ffff1c3224 */ /* 0x000fe200078e0008 */
[C---:B------:R-:W-:Y:S02]  /*06f0*/  ISETP.EQ.AND P2, PT, R4.reuse, 0x14, PT ;  /* 0x000000140400780c */ /* 0x040fe40003f42270 */
[----:B------:R-:W-:-:S05]  /*0700*/  ISETP.EQ.AND P3, PT, R4, 0x18, PT ;  /* 0x000000180400780c */ /* 0x000fca0003f62270 */
[----:B------:R-:W-:Y:S02]  /*0710*/  @P0 MOV R28, R9 ;  /* 0x00000009001c0202 */ /* 0x000fe40000000f00 */
[C---:B------:R-:W-:Y:S02]  /*0720*/  ISETP.EQ.AND P0, PT, R4.reuse, 0x1c, PT ;  /* 0x0000001c0400780c */ /* 0x040fe40003f02270 */
[----:B------:R-:W-:Y:S01]  /*0730*/  @P1 IMAD.MOV.U32 R28, RZ, RZ, R10 ;  /* 0x000000ffff1c1224 */ /* 0x000fe200078e000a */
[C---:B------:R-:W-:Y:S01]  /*0740*/  ISETP.EQ.AND P1, PT, R4.reuse, 0x20, PT ;  /* 0x000000200400780c */ /* 0x040fe20003f22270 */
[----:B------:R-:W-:Y:S01]  /*0750*/  @P2 IMAD.MOV.U32 R28, RZ, RZ, R0 ;  /* 0x000000ffff1c2224 */ /* 0x000fe200078e0000 */
[C---:B------:R-:W-:Y:S02]  /*0760*/  ISETP.EQ.AND P2, PT, R4.reuse, 0x24, PT ;  /* 0x000000240400780c */ /* 0x040fe40003f42270 */
[----:B------:R-:W-:Y:S02]  /*0770*/  @P3 MOV R28, R0 ;  /* 0x00000000001c3202 */ /* 0x000fe40000000f00 */
[----:B------:R-:W-:-:S04]  /*0780*/  ISETP.EQ.AND P3, PT, R4, 0x28, PT ;  /* 0x000000280400780c */ /* 0x000fc80003f62270 */
[----:B------:R-:W-:-:S03]  /*0790*/  @P0 IMAD.MOV.U32 R28, RZ, RZ, R0 ;  /* 0x000000ffff1c0224 */ /* 0x000fc600078e0000 */
[----:B------:R-:W-:Y:S02]  /*07a0*/  @P1 IMAD.MOV.U32 R28, RZ, RZ, R0 ;  /* 0x000000ffff1c1224 */ /* 0x000fe400078e0000 */
[----:B------:R-:W-:-:S04]  /*07b0*/  @P2 MOV R28, R0 ;  /* 0x00000000001c2202 */ /* 0x000fc80000000f00 */
[----:B------:R-:W-:-:S07]  /*07c0*/  @P3 IMAD.MOV.U32 R28, RZ, RZ, R0 ;  /* 0x000000ffff1c3224 */ /* 0x000fce00078e0000 */
.L_x_8:
[----:B------:R-:W-:Y:S02]  /*07d0*/  SHF.R.U32.HI R31, RZ, UR4, R28 ;  /* 0x00000004ff1f7c19 */ /* 0x000fe4000801161c */
[----:B------:R-:W-:Y:S02]  /*07e0*/  IADD3 R4, PT, PT, R30, UR4, RZ ;  /* 0x000000041e047c10 */ /* 0x000fe4000fffe0ff */
[----:B------:R-:W-:-:S04]  /*07f0*/  LOP3.LUT R5, R31, 0x1, RZ, 0xc0, !PT ;  /* 0x000000011f057812 */ /* 0x000fc800078ec0ff */
[----:B------:R-:W-:Y:S01]  /*0800*/  ISETP.NE.U32.AND P0, PT, R5, 0x1, PT ;  /* 0x000000010500780c */ /* 0x000fe20003f05070 */
[----:B------:R-:W-:-:S03]  /*0810*/  IMAD R5, R4, 0x5, RZ ;  /* 0x0000000504057824 */ /* 0x000fc600078e02ff */
[----:B------:R-:W-:Y:S01]  /*0820*/  R2P PR, R31, 0x7e ;  /* 0x0000007e1f007804 */ /* 0x000fe20000000000 */
[----:B------:R-:W-:-:S08]  /*0830*/  IMAD.WIDE.U32 R4, R5, 0x4, R2 ;  /* 0x0000000405047825 */ /* 0x000fd000078e0002 */
[----:B------:R-:W2:Y:S04]  /*0840*/  @!P0 LDG.E R18, desc[UR16][R4.64+0x10] ;  /* 0x0000101004128981 */ /* 0x000ea8000c1e1900 */
[----:B------:R-:W3:Y:S04]  /*0850*/  @P1 LDG.E R32, desc[UR16][R4.64+0x24] ;  /* 0x0000241004201981 */ /* 0x000ee8000c1e1900 */
[----:B------:R-:W4:Y:S04]  /*0860*/  @P2 LDG.E R34, desc[UR16][R4.64+0x38] ;  /* 0x0000381004222981 */ /* 0x000f28000c1e1900 */
[----:B------:R-:W5:Y:S04]  /*0870*/  @P3 LDG.E R36, desc[UR16][R4.64+0x4c] ;  /* 0x00004c1004243981 */ /* 0x000f68000c1e1900 */
[----:B------:R-:W5:Y:S04]  /*0880*/  @!P0 LDG.E R15, desc[UR16][R4.64] ;  /* 0x00000010040f8981 */ /* 0x000f68000c1e1900 */
[----:B------:R-:W5:Y:S04]  /*0890*/  @!P0 LDG.E R19, desc[UR16][R4.64+0x4] ;  /* 0x0000041004138981 */ /* 0x000f68000c1e1900 */
[----:B------:R-:W5:Y:S04]  /*08a0*/  @!P0 LDG.E R25, desc[UR16][R4.64+0xc] ;  /* 0x00000c1004198981 */ /* 0x000f68000c1e1900 */
[----:B------:R-:W5:Y:S04]  /*08b0*/  @P1 LDG.E R27, desc[UR16][R4.64+0x14] ;  /* 0x00001410041b1981 */ /* 0x000f68000c1e1900 */
[----:B------:R-:W5:Y:S04]  /*08c0*/  @P1 LDG.E R29, desc[UR16][R4.64+0x18] ;  /* 0x00001810041d1981 */ /* 0x000f68000c1e1900 */
[----:B------:R-:W5:Y:S04]  /*08d0*/  @P3 LDG.E R33, desc[UR16][R4.64+0x40] ;  /* 0x0000401004213981 */ /* 0x000f68000c1e1900 */
[----:B------:R-:W5:Y:S01]  /*08e0*/  @P5 LDG.E R35, desc[UR16][R4.64+0x70] ;  /* 0x0000701004235981 */ /* 0x000f62000c1e1900 */
[----:B--2---:R-:W-:-:S03]  /*08f0*/  @!P0 LOP3.LUT R17, R17, R18, RZ, 0x3c, !PT ;  /* 0x0000001211118212 */ /* 0x004fc600078e3cff */
[----:B------:R-:W2:Y:S01]  /*0900*/  @!P0 LDG.E R18, desc[UR16][R4.64+0x8] ;  /* 0x0000081004128981 */ /* 0x000ea2000c1e1900 */
[----:B---3--:R-:W-:-:S03]  /*0910*/  @P1 LOP3.LUT R17, R17, R32, RZ, 0x3c, !PT ;  /* 0x0000002011111212 */ /* 0x008fc600078e3cff */
[----:B------:R-:W3:Y:S01]  /*0920*/  @P4 LDG.E R32, desc[UR16][R4.64+0x60] ;  /* 0x0000601004204981 */ /* 0x000ee2000c1e1900 */
[----:B----4-:R-:W-:-:S03]  /*0930*/  @P2 LOP3.LUT R17, R17, R34, RZ, 0x3c, !PT ;  /* 0x0000002211112212 */ /* 0x010fc600078e3cff */
[----:B------:R-:W4:Y:S01]  /*0940*/  @P5 LDG.E R34, desc[UR16][R4.64+0x74] ;  /* 0x0000741004225981 */ /* 0x000f22000c1e1900 */
[----:B-----5:R-:W-:-:S03]  /*0950*/  @P3 LOP3.LUT R17, R17, R36, RZ, 0x3c, !PT ;  /* 0x0000002411113212 */ /* 0x020fc600078e3cff */
[----:B------:R-:W5:Y:S01]  /*0960*/  @P6 LDG.E R36, desc[UR16][R4.64+0x88] ;  /* 0x0000881004246981 */ /* 0x000f62000c1e1900 */
[----:B------:R-:W-:-:S03]  /*0970*/  @!P0 LOP3.LUT R24, R24, R15, RZ, 0x3c, !PT ;  /* 0x0000000f18188212 */ /* 0x000fc600078e3cff */
[----:B------:R-:W5:Y:S01]  /*0980*/  @P1 LDG.E R15, desc[UR16][R4.64+0x20] ;  /* 0x00002010040f1981 */ /* 0x000f62000c1e1900 */
[----:B------:R-:W-:-:S03]  /*0990*/  @!P0 LOP3.LUT R22, R22, R19, RZ, 0x3c, !PT ;  /* 0x0000001316168212 */ /* 0x000fc600078e3cff */
[----:B------:R-:W5:Y:S01]  /*09a0*/  @P2 LDG.E R19, desc[UR16][R4.64+0x28] ;  /* 0x0000281004132981 */ /* 0x000f62000c1e1900 */
[----:B------:R-:W-:-:S03]  /*09b0*/  @!P0 LOP3.LUT R16, R16, R25, RZ, 0x3c, !PT ;  /* 0x0000001910108212 */ /* 0x000fc600078e3cff */
[----:B------:R-:W5:Y:S01]  /*09c0*/  @P2 LDG.E R25, desc[UR16][R4.64+0x2c] ;  /* 0x00002c1004192981 */ /* 0x000f62000c1e1900 */
[----:B------:R-:W-:-:S03]  /*09d0*/  @P1 LOP3.LUT R24, R24, R27, RZ, 0x3c, !PT ;  /* 0x0000001b18181212 */ /* 0x000fc600078e3cff */
[----:B------:R-:W5:Y:S01]  /*09e0*/  @P2 LDG.E R27, desc[UR16][R4.64+0x34] ;  /* 0x00003410041b2981 */ /* 0x000f62000c1e1900 */
[----:B------:R-:W-:-:S03]  /*09f0*/  @P1 LOP3.LUT R22, R22, R29, RZ, 0x3c, !PT ;  /* 0x0000001d16161212 */ /* 0x000fc600078e3cff */
[----:B------:R-:W5:Y:S01]  /*0a00*/  @P3 LDG.E R29, desc[UR16][R4.64+0x3c] ;  /* 0x00003c10041d3981 */ /* 0x000f62000c1e1900 */
[----:B--2---:R-:W-:-:S03]  /*0a10*/  @!P0 LOP3.LUT R23, R23, R18, RZ, 0x3c, !PT ;  /* 0x0000001217178212 */ /* 0x004fc600078e3cff */
[----:B------:R-:W2:Y:S01]  /*0a20*/  @P1 LDG.E R18, desc[UR16][R4.64+0x1c] ;  /* 0x00001c1004121981 */ /* 0x000ea2000c1e1900 */
[----:B---3--:R-:W-:-:S03]  /*0a30*/  @P4 LOP3.LUT R17, R17, R32, RZ, 0x3c, !PT ;  /* 0x0000002011114212 */ /* 0x008fc600078e3cff */
[----:B------:R-:W3:Y:S01]  /*0a40*/  @P2 LDG.E R32, desc[UR16][R4.64+0x30] ;  /* 0x0000301004202981 */ /* 0x000ee2000c1e1900 */
[----:B----4-:R-:W-:-:S03]  /*0a50*/  @P5 LOP3.LUT R17, R17, R34, RZ, 0x3c, !PT ;  /* 0x0000002211115212 */ /* 0x010fc600078e3cff */
[----:B------:R-:W4:Y:S01]  /*0a60*/  @P3 LDG.E R34, desc[UR16][R4.64+0x44] ;  /* 0x0000441004223981 */ /* 0x000f22000c1e1900 */
[----:B-----5:R-:W-:-:S03]  /*0a70*/  @P1 LOP3.LUT R16, R16, R15, RZ, 0x3c, !PT ;  /* 0x0000000f10101212 */ /* 0x020fc600078e3cff */
[----:B------:R-:W5:Y:S01]  /*0a80*/  @P3 LDG.E R15, desc[UR16][R4.64+0x48] ;  /* 0x00004810040f3981 */ /* 0x000f62000c1e1900 */
[----:B------:R-:W-:-:S03]  /*0a90*/  @P2 LOP3.LUT R24, R24, R19, RZ, 0x3c, !PT ;  /* 0x0000001318182212 */ /* 0x000fc600078e3cff */
[----:B------:R-:W5:Y:S01]  /*0aa0*/  @P4 LDG.E R19, desc[UR16][R4.64+0x50] ;  /* 0x0000501004134981 */ /* 0x000f62000c1e1900 */
[----:B------:R-:W-:-:S03]  /*0ab0*/  @P2 LOP3.LUT R22, R22, R25, RZ, 0x3c, !PT ;  /* 0x0000001916162212 */ /* 0x000fc600078e3cff */
[----:B------:R-:W5:Y:S01]  /*0ac0*/  @P4 LDG.E R25, desc[UR16][R4.64+0x54] ;  /* 0x0000541004194981 */ /* 0x000f62000c1e1900 */
[----:B------:R-:W-:Y:S02]  /*0ad0*/  @P2 LOP3.LUT R16, R16, R27, RZ, 0x3c, !PT ;  /* 0x0000001b10102212 */ /* 0x000fe400078e3cff */
[----:B------:R-:W-:Y:S01]  /*0ae0*/  @P3 LOP3.LUT R22, R22, R33, RZ, 0x3c, !PT ;  /* 0x0000002116163212 */ /* 0x000fe200078e3cff */
[----:B------:R-:W5:Y:S01]  /*0af0*/  @P4 LDG.E R27, desc[UR16][R4.64+0x5c] ;  /* 0x00005c10041b4981 */ /* 0x000f62000c1e1900 */
[----:B------:R-:W-:-:S03]  /*0b00*/  @P3 LOP3.LUT R24, R24, R29, RZ, 0x3c, !PT ;  /* 0x0000001d18183212 */ /* 0x000fc600078e3cff */
[----:B------:R-:W5:Y:S04]  /*0b10*/  @P5 LDG.E R29, desc[UR16][R4.64+0x64] ;  /* 0x00006410041d5981 */ /* 0x000f68000c1e1900 */
[----:B------:R-:W5:Y:S01]  /*0b20*/  @P5 LDG.E R33, desc[UR16][R4.64+0x68] ;  /* 0x0000681004215981 */ /* 0x000f62000c1e1900 */
[----:B--2---:R-:W-:-:S03]  /*0b30*/  @P1 LOP3.LUT R23, R23, R18, RZ, 0x3c, !PT ;  /* 0x0000001217171212 */ /* 0x004fc600078e3cff */
[----:B------:R-:W2:Y:S01]  /*0b40*/  @P4 LDG.E R18, desc[UR16][R4.64+0x58] ;  /* 0x0000581004124981 */ /* 0x000ea2000c1e1900 */
[----:B---3--:R-:W-:-:S03]  /*0b50*/  @P2 LOP3.LUT R23, R23, R32, RZ, 0x3c, !PT ;  /* 0x0000002017172212 */ /* 0x008fc600078e3cff */
[----:B------:R-:W3:Y:S01]  /*0b60*/  @P5 LDG.E R32, desc[UR16][R4.64+0x6c] ;  /* 0x00006c1004205981 */ /* 0x000ee2000c1e1900 */
[----:B------:R-:W-:Y:S02]  /*0b70*/  LOP3.LUT P0, RZ, R31, 0x80, RZ, 0xc0, !PT ;  /* 0x000000801fff7812 */ /* 0x000fe4000780c0ff */
[----:B----4-:R-:W-:Y:S02]  /*0b80*/  @P3 LOP3.LUT R23, R23, R34, RZ, 0x3c, !PT ;  /* 0x0000002217173212 */ /* 0x010fe400078e3cff */
[----:B-----5:R-:W-:Y:S02]  /*0b90*/  @P3 LOP3.LUT R16, R16, R15, RZ, 0x3c, !PT ;  /* 0x0000000f10103212 */ /* 0x020fe400078e3cff */
[----:B------:R-:W4:Y:S01]  /*0ba0*/  @P6 LDG.E R15, desc[UR16][R4.64+0x78] ;  /* 0x00007810040f6981 */ /* 0x000f22000c1e1900 */
[----:B------:R-:W-:-:S03]  /*0bb0*/  @P4 LOP3.LUT R24, R24, R19, RZ, 0x3c, !PT ;  /* 0x0000001318184212 */ /* 0x000fc600078e3cff */
[----:B------:R-:W5:Y:S01]  /*0bc0*/  @P6 LDG.E R19, desc[UR16][R4.64+0x7c] ;  /* 0x00007c1004136981 */ /* 0x000f62000c1e1900 */
[----:B------:R-:W-:-:S03]  /*0bd0*/  @P4 LOP3.LUT R22, R22, R25, RZ, 0x3c, !PT ;  /* 0x0000001916164212 */ /* 0x000fc600078e3cff */
[----:B------:R-:W5:Y:S01]  /*0be0*/  @P6 LDG.E R25, desc[UR16][R4.64+0x84] ;  /* 0x0000841004196981 */ /* 0x000f62000c1e1900 */
[----:B------:R-:W-:-:S03]  /*0bf0*/  @P4 LOP3.LUT R16, R16, R27, RZ, 0x3c, !PT ;  /* 0x0000001b10104212 */ /* 0x000fc600078e3cff */
[----:B------:R-:W5:Y:S01]  /*0c00*/  @P0 LDG.E R34, desc[UR16][R4.64+0x9c] ;  /* 0x00009c1004220981 */ /* 0x000f62000c1e1900 */
[----:B------:R-:W-:-:S03]  /*0c10*/  @P5 LOP3.LUT R24, R24, R29, RZ, 0x3c, !PT ;  /* 0x0000001d18185212 */ /* 0x000fc600078e3cff */
        /* <DEDUP_REMOVED lines=8> */
[----:B------:R-:W-:Y:S02]  /*0ca0*/  @P5 LOP3.LUT R16, R16, R35, RZ, 0x3c, !PT ;  /* 0x0000002310105212 */ /* 0x000fe400078e3cff */
[----:B------:R-:W-:Y:S02]  /*0cb0*/  @P6 LOP3.LUT R17, R17, R36, RZ, 0x3c, !PT ;  /* 0x0000002411116212 */ /* 0x000fe400078e3cff */
[----:B----4-:R-:W-:Y:S02]  /*0cc0*/  @P6 LOP3.LUT R24, R24, R15, RZ, 0x3c, !PT ;  /* 0x0000000f18186212 */ /* 0x010fe400078e3cff */
[----:B-----5:R-:W-:Y:S02]  /*0cd0*/  @P6 LOP3.LUT R22, R22, R19, RZ, 0x3c, !PT ;  /* 0x0000001316166212 */ /* 0x020fe400078e3cff */
[----:B------:R-:W-:Y:S02]  /*0ce0*/  @P6 LOP3.LUT R16, R16, R25, RZ, 0x3c, !PT ;  /* 0x0000001910106212 */ /* 0x000fe400078e3cff */
[----:B------:R-:W-:-:S02]  /*0cf0*/  @P0 LOP3.LUT R17, R17, R34, RZ, 0x3c, !PT ;  /* 0x0000002211110212 */ /* 0x000fc400078e3cff */
[----:B------:R-:W-:Y:S02]  /*0d00*/  @P0 LOP3.LUT R24, R24, R27, RZ, 0x3c, !PT ;  /* 0x0000001b18180212 */ /* 0x000fe400078e3cff */
[----:B------:R-:W-:Y:S02]  /*0d10*/  @P0 LOP3.LUT R22, R22, R29, RZ, 0x3c, !PT ;  /* 0x0000001d16160212 */ /* 0x000fe400078e3cff */
[----:B------:R-:W-:Y:S02]  /*0d20*/  @P0 LOP3.LUT R16, R16, R33, RZ, 0x3c, !PT ;  /* 0x0000002110100212 */ /* 0x000fe400078e3cff */
[----:B--2---:R-:W-:-:S04]  /*0d30*/  @P6 LOP3.LUT R23, R23, R18, RZ, 0x3c, !PT ;  /* 0x0000001217176212 */ /* 0x004fc800078e3cff */
[----:B---3--:R-:W-:Y:S02]  /*0d40*/  @P0 LOP3.LUT R23, R23, R32, RZ, 0x3c, !PT ;  /* 0x0000002017170212 */ /* 0x008fe400078e3cff */
[----:B------:R-:W-:-:S13]  /*0d50*/  R2P PR, R31.B1, 0x7f ;  /* 0x0000007f1f007804 */ /* 0x000fda0000001000 */
[----:B------:R-:W2:Y:S04]  /*0d60*/  @P0 LDG.E R18, desc[UR16][R4.64+0xa8] ;  /* 0x0000a81004120981 */ /* 0x000ea8000c1e1900 */
[----:B------:R-:W3:Y:S04]  /*0d70*/  @P0 LDG.E R32, desc[UR16][R4.64+0xb0] ;  /* 0x0000b01004200981 */ /* 0x000ee8000c1e1900 */
[----:B------:R-:W4:Y:S04]  /*0d80*/  @P1 LDG.E R34, desc[UR16][R4.64+0xbc] ;  /* 0x0000bc1004221981 */ /* 0x000f28000c1e1900 */
[----:B------:R-:W5:Y:S04]  /*0d90*/  @P0 LDG.E R19, desc[UR16][R4.64+0xa0] ;  /* 0x0000a01004130981 */ /* 0x000f68000c1e1900 */
[----:B------:R-:W5:Y:S04]  /*0da0*/  @P0 LDG.E R25, desc[UR16][R4.64+0xa4] ;  /* 0x0000a41004190981 */ /* 0x000f68000c1e1900 */
[----:B------:R-:W5:Y:S04]  /*0db0*/  @P0 LDG.E R27, desc[UR16][R4.64+0xac] ;  /* 0x0000ac10041b0981 */ /* 0x000f68000c1e1900 */
[----:B------:R-:W5:Y:S04]  /*0dc0*/  @P1 LDG.E R29, desc[UR16][R4.64+0xb4] ;  /* 0x0000b410041d1981 */ /* 0x000f68000c1e1900 */
[----:B------:R-:W5:Y:S04]  /*0dd0*/  @P1 LDG.E R15, desc[UR16][R4.64+0xc0] ;  /* 0x0000c010040f1981 */ /* 0x000f68000c1e1900 */
[----:B------:R-:W5:Y:S04]  /*0de0*/  @P1 LDG.E R33, desc[UR16][R4.64+0xb8] ;  /* 0x0000b81004211981 */ /* 0x000f68000c1e1900 */
[----:B------:R-:W5:Y:S01]  /*0df0*/  @P3 LDG.E R36, desc[UR16][R4.64+0xe4] ;  /* 0x0000e41004243981 */ /* 0x000f62000c1e1900 */
[----:B--2---:R-:W-:-:S03]  /*0e00*/  @P0 LOP3.LUT R23, R23, R18, RZ, 0x3c, !PT ;  /* 0x0000001217170212 */ /* 0x004fc600078e3cff */
        /* <DEDUP_REMOVED lines=11> */
[----:B------:R-:W-:Y:S02]  /*0ec0*/  LOP3.LUT P0, RZ, R31, 0x8000, RZ, 0xc0, !PT ;  /* 0x000080001fff7812 */ /* 0x000fe4000780c0ff */
[----:B------:R-:W-:Y:S01]  /*0ed0*/  @P1 LOP3.LUT R24, R24, R29, RZ, 0x3c, !PT ;  /* 0x0000001d18181212 */ /* 0x000fe200078e3cff */
[----:B------:R-:W5:Y:S01]  /*0ee0*/  @P3 LDG.E R31, desc[UR16][R4.64+0xe0] ;  /* 0x0000e010041f3981 */ /* 0x000f62000c1e1900 */
[----:B------:R-:W-:-:S03]  /*0ef0*/  @P1 LOP3.LUT R16, R16, R15, RZ, 0x3c, !PT ;  /* 0x0000000f10101212 */ /* 0x000fc600078e3cff */
[----:B------:R-:W5:Y:S04]  /*0f00*/  @P3 LDG.E R29, desc[UR16][R4.64+0xdc] ;  /* 0x0000dc10041d3981 */ /* 0x000f68000c1e1900 */
[----:B------:R-:W5:Y:S01]  /*0f10*/  @P3 LDG.E R15, desc[UR16][R4.64+0xe8] ;  /* 0x0000e810040f3981 */ /* 0x000f62000c1e1900 */
[----:B------:R-:W-:-:S03]  /*0f20*/  @P1 LOP3.LUT R22, R22, R33, RZ, 0x3c, !PT ;  /* 0x0000002116161212 */ /* 0x000fc600078e3cff */
        /* <DEDUP_REMOVED lines=10> */
[----:B------:R-:W2:Y:S01]  /*0fd0*/  @P4 LDG.E R25, desc[UR16][R4.64+0xf4] ;  /* 0x0000f41004194981 */ /* 0x000ea2000c1e1900 */
[----:B------:R-:W-:-:S03]  /*0fe0*/  @P2 LOP3.LUT R16, R16, R27, RZ, 0x3c, !PT ;  /* 0x0000001b10102212 */ /* 0x000fc600078e3cff */
[----:B------:R-:W2:Y:S01]  /*0ff0*/  @P4 LDG.E R27, desc[UR16][R4.64+0xfc] ;  /* 0x0000fc10041b4981 */ /* 0x000ea2000c1e1900 */
[----:B------:R-:W-:Y:S02]  /*1000*/  @P3 LOP3.LUT R23, R23, R36, RZ, 0x3c, !PT ;  /* 0x0000002417173212 */ /* 0x000fe400078e3cff */
[----:B------:R-:W-:Y:S01]  /*1010*/  @P3 LOP3.LUT R22, R22, R31, RZ, 0x3c, !PT ;  /* 0x0000001f16163212 */ /* 0x000fe200078e3cff */
[----:B------:R-:W2:Y:S01]  /*1020*/  @P4 LDG.E R36, desc[UR16][R4.64+0x100] ;  /* 0x0001001004244981 */ /* 0x000ea2000c1e1900 */
[----:B------:R-:W-:-:S03]  /*1030*/  @P3 LOP3.LUT R24, R24, R29, RZ, 0x3c, !PT ;  /* 0x0000001d18183212 */ /* 0x000fc600078e3cff */
[----:B------:R-:W2:Y:S01]  /*1040*/  @P5 LDG.E R29, desc[UR16][R4.64+0x104] ;  /* 0x00010410041d5981 */ /* 0x000ea2000c1e1900 */
[----:B------:R-:W-:-:S03]  /*1050*/  @P3 LOP3.LUT R16, R16, R15, RZ, 0x3c, !PT ;  /* 0x0000000f10103212 */ /* 0x000fc600078e3cff */
[----:B------:R-:W2:Y:S04]  /*1060*/  @P5 LDG.E R31, desc[UR16][R4.64+0x108] ;  /* 0x00010810041f5981 */ /* 0x000ea8000c1e1900 */
[----:B------:R-:W2:Y:S01]  /*1070*/  @P5 LDG.E R15, desc[UR16][R4.64+0x110] ;  /* 0x00011010040f5981 */ /* 0x000ea2000c1e1900 */
[----:B---3--:R-:W-:-:S03]  /*1080*/  @P3 LOP3.LUT R17, R17, R32, RZ, 0x3c, !PT ;  /* 0x0000002011113212 */ /* 0x008fc600078e3cff */
[----:B------:R-:W3:Y:S01]  /*1090*/  @P5 LDG.E R32, desc[UR16][R4.64+0x114] ;  /* 0x0001141004205981 */ /* 0x000ee2000c1e1900 */
[----:B----4-:R-:W-:-:S03]  /*10a0*/  @P4 LOP3.LUT R23, R23, R34, RZ, 0x3c, !PT ;  /* 0x0000002217174212 */ /* 0x010fc600078e3cff */
[----:B------:R-:W4:Y:S01]  /*10b0*/  @P6 LDG.E R34, desc[UR16][R4.64+0x120] ;  /* 0x0001201004226981 */ /* 0x000f22000c1e1900 */
[----:B-----5:R-:W-:Y:S02]  /*10c0*/  @P4 LOP3.LUT R24, R24, R19, RZ, 0x3c, !PT ;  /* 0x0000001318184212 */ /* 0x020fe400078e3cff */
[----:B--2---:R-:W-:Y:S01]  /*10d0*/  @P5 LOP3.LUT R23, R23, R18, RZ, 0x3c, !PT ;  /* 0x0000001217175212 */ /* 0x004fe200078e3cff */
[----:B------:R-:W2:Y:S01]  /*10e0*/  @P6 LDG.E R19, desc[UR16][R4.64+0x118] ;  /* 0x0001181004136981 */ /* 0x000ea2000c1e1900 */
        /* <DEDUP_REMOVED lines=13> */
[----:B------:R-:W-:-:S04]  /*11c0*/  UIADD3 UR4, UPT, UPT, UR4, 0x10, URZ ;  /* 0x0000001004047890 */ /* 0x000fc8000fffe0ff */
[----:B------:R-:W-:Y:S01]  /*11d0*/  UISETP.NE.AND UP0, UPT, UR4, 0x20, UPT ;  /* 0x000000200400788c */ /* 0x000fe2000bf05270 */
[----:B---3--:R-:W-:Y:S02]  /*11e0*/  @P5 LOP3.LUT R17, R17, R32, RZ, 0x3c, !PT ;  /* 0x0000002011115212 */ /* 0x008fe400078e3cff */
[----:B----4-:R-:W-:Y:S02]  /*11f0*/  @P6 LOP3.LUT R23, R23, R34, RZ, 0x3c, !PT ;  /* 0x0000002217176212 */ /* 0x010fe400078e3cff */
[----:B--2---:R-:W-:Y:S02]  /*1200*/  @P6 LOP3.LUT R24, R24, R19, RZ, 0x3c, !PT ;  /* 0x0000001318186212 */ /* 0x004fe400078e3cff */
[----:B-----5:R-:W-:Y:S02]  /*1210*/  @P6 LOP3.LUT R22, R22, R25, RZ, 0x3c, !PT ;  /* 0x0000001916166212 */ /* 0x020fe400078e3cff */
[----:B------:R-:W-:Y:S02]  /*1220*/  @P6 LOP3.LUT R16, R16, R27, RZ, 0x3c, !PT ;  /* 0x0000001b10106212 */ /* 0x000fe400078e3cff */
[----:B------:R-:W-:-:S02]  /*1230*/  @P6 LOP3.LUT R17, R17, R18, RZ, 0x3c, !PT ;  /* 0x0000001211116212 */ /* 0x000fc400078e3cff */
[----:B------:R-:W-:Y:S02]  /*1240*/  @P0 LOP3.LUT R24, R24, R29, RZ, 0x3c, !PT ;  /* 0x0000001d18180212 */ /* 0x000fe400078e3cff */
[----:B------:R-:W-:Y:S02]  /*1250*/  @P0 LOP3.LUT R17, R17, R33, RZ, 0x3c, !PT ;  /* 0x0000002111110212 */ /* 0x000fe400078e3cff */
[----:B------:R-:W-:Y:S02]  /*1260*/  @P0 LOP3.LUT R23, R23, R36, RZ, 0x3c, !PT ;  /* 0x0000002417170212 */ /* 0x000fe400078e3cff */
[----:B------:R-:W-:Y:S02]  /*1270*/  @P0 LOP3.LUT R22, R22, R15, RZ, 0x3c, !PT ;  /* 0x0000000f16160212 */ /* 0x000fe400078e3cff */
[----:B------:R-:W-:Y:S01]  /*1280*/  @P0 LOP3.LUT R16, R16, R31, RZ, 0x3c, !PT ;  /* 0x0000001f10100212 */ /* 0x000fe200078e3cff */
[----:B------:R-:W-:Y:S06]  /*1290*/  BRA.U UP0, `(.L_x_8) ;  /* 0xfffffff5004c7547 */ /* 0x000fec000b83ffff */
[----:B------:R-:W-:-:S05]  /*12a0*/  VIADD R26, R26, 0x1 ;  /* 0x000000011a1a7836 */ /* 0x000fca0000000000 */
[----:B------:R-:W-:-:S13]  /*12b0*/  ISETP.NE.AND P0, PT, R26, 0x5, PT ;  /* 0x000000051a00780c */ /* 0x000fda0003f05270 */
[----:B------:R-:W-:Y:S05]  /*12c0*/  @P0 BRA `(.L_x_9) ;  /* 0xfffffff000d40947 */ /* 0x000fea000383ffff */
[----:B------:R-:W-:Y:S01]  /*12d0*/  ISETP.NE.U32.AND P0, PT, R21, 0x1, PT ;  /* 0x000000011500780c */ /* 0x000fe20003f05070 */
[----:B------:R-:W-:Y:S01]  /*12e0*/  IMAD.MOV.U32 R6, RZ, RZ, R24 ;  /* 0x000000ffff067224 */ /* 0x000fe200078e0018 */
[----:B------:R-:W-:Y:S01]  /*12f0*/  MOV R7, R22 ;  /* 0x0000001600077202 */ /* 0x000fe20000000f00 */
[----:B------:R-:W-:Y:S01]  /*1300*/  IMAD.MOV.U32 R8, RZ, RZ, R23 ;  /* 0x000000ffff087224 */ /* 0x000fe200078e0017 */
[----:B------:R-:W-:Y:S01]  /*1310*/  ISETP.NE.AND.EX P0, PT, RZ, RZ, PT, P0 ;  /* 0x000000ffff00720c */ /* 0x000fe20003f05300 */
[----:B------:R-:W-:Y:S01]  /*1320*/  IMAD.MOV.U32 R9, RZ, RZ, R16 ;  /* 0x000000ffff097224 */ /* 0x000fe200078e0010 */
[----:B------:R-:W-:-:S11]  /*1330*/  MOV R10, R17 ;  /* 0x00000011000a7202 */ /* 0x000fd60000000f00 */
[----:B------:R-:W-:Y:S05]  /*1340*/  @!P0 BRA `(.L_x_7) ;  /* 0x0000001800a88947 */ /* 0x000fea0003800000 */
[----:B------:R-:W-:Y:S02]  /*1350*/  CS2R R16, SRZ ;  /* 0x0000000000107805 */ /* 0x000fe4000001ff00 */
[----:B------:R-:W-:Y:S01]  /*1360*/  CS2R R22, SRZ ;  /* 0x0000000000167805 */ /* 0x000fe2000001ff00 */
[----:B------:R-:W-:Y:S02]  /*1370*/  IMAD.MOV.U32 R24, RZ, RZ, RZ ;  /* 0x000000ffff187224 */ /* 0x000fe400078e00ff */
[----:B------:R-:W-:-:S07]  /*1380*/  IMAD.MOV.U32 R26, RZ, RZ, RZ ;  /* 0x000000ffff1a7224 */ /* 0x000fce00078e00ff */
.L_x_11:
[C---:B------:R-:W-:Y:S01]  /*1390*/  SHF.L.U32 R4, R26.reuse, 0x2, RZ ;  /* 0x000000021a047819 */ /* 0x040fe200000006ff */
[----:B------:R-:W-:Y:S01]  /*13a0*/  UMOV UR4, URZ ;  /* 0x000000ff00047c82 */ /* 0x000fe20008000000 */
[----:B------:R-:W-:Y:S02]  /*13b0*/  SHF.L.U32 R30, R26, 0x5, RZ ;  /* 0x000000051a1e7819 */ /* 0x000fe400000006ff */
[C---:B------:R-:W-:Y:S02]  /*13c0*/  ISETP.EQ.AND P0, PT, R4.reuse, -0x4, PT ;  /* 0xfffffffc0400780c */ /* 0x040fe40003f02270 */
[C---:B------:R-:W-:Y:S02]  /*13d0*/  ISETP.EQ.AND P1, PT, R4.reuse, RZ, PT ;  /* 0x000000ff0400720c */ /* 0x040fe40003f22270 */
[C---:B------:R-:W-:Y:S02]  /*13e0*/  ISETP.EQ.AND P2, PT, R4.reuse, 0x4, PT ;  /* 0x000000040400780c */ /* 0x040fe40003f42270 */
[----:B------:R-:W-:-:S07]  /*13f0*/  ISETP.EQ.AND P3, PT, R4, 0x8, PT ;  /* 0x000000080400780c */ /* 0x000fce0003f62270 */
[----:B------:R-:W-:Y:S01]  /*1400*/  @P0 IMAD.MOV.U32 R28, RZ, RZ, 0x2abc4dd5 ;  /* 0x2abc4dd5ff1c0424 */ /* 0x000fe200078e00ff */
[C---:B------:R-:W-:Y:S01]  /*1410*/  ISETP.EQ.AND P0, PT, R4.reuse, 0xc, PT ;  /* 0x0000000c0400780c */ /* 0x040fe20003f02270 */
[----:B------:R-:W-:Y:S01]  /*1420*/  @P1 IMAD.MOV.U32 R28, RZ, RZ, R6 ;  /* 0x000000ffff1c1224 */ /* 0x000fe200078e0006 */
[C---:B------:R-:W-:Y:S02]  /*1430*/  ISETP.EQ.AND P1, PT, R4.reuse, 0x10, PT ;  /* 0x000000100400780c */ /* 0x040fe40003f22270 */
[----:B------:R-:W-:Y:S01]  /*1440*/  @P2 MOV R28, R7 ;  /* 0x00000007001c2202 */ /* 0x000fe20000000f00 */
[----:B------:R-:W-:Y:S01]  /*1450*/  @P3 IMAD.MOV.U32 R28, RZ, RZ, R8 ;  /* 0x000000ffff1c3224 */ /* 0x000fe200078e0008 */
[C---:B------:R-:W-:Y:S02]  /*1460*/  ISETP.EQ.AND P2, PT, R4.reuse, 0x14, PT ;  /* 0x000000140400780c */ /* 0x040fe40003f42270 */
[----:B------:R-:W-:-:S05]  /*1470*/  ISETP.EQ.AND P3, PT, R4, 0x18, PT ;  /* 0x000000180400780c */ /* 0x000fca0003f62270 */
[----:B------:R-:W-:Y:S01]  /*1480*/  @P0 IMAD.MOV.U32 R28, RZ, RZ, R9 ;  /* 0x000000ffff1c0224 */ /* 0x000fe200078e0009 */
[C---:B------:R-:W-:Y:S02]  /*1490*/  ISETP.EQ.AND P0, PT, R4.reuse, 0x1c, PT ;  /* 0x0000001c0400780c */ /* 0x040fe40003f02270 */
[----:B------:R-:W-:Y:S02]  /*14a0*/  @P1 MOV R28, R10 ;  /* 0x0000000a001c1202 */ /* 0x000fe40000000f00 */
[C---:B------:R-:W-:Y:S01]  /*14b0*/  ISETP.EQ.AND P1, PT, R4.reuse, 0x20, PT ;  /* 0x000000200400780c */ /* 0x040fe20003f22270 */
[--C-:B------:R-:W-:Y:S01]  /*14c0*/  @P2 IMAD.MOV.U32 R28, RZ, RZ, R0.reuse ;  /* 0x000000ffff1c2224 */ /* 0x100fe200078e0000 */
[C---:B------:R-:W-:Y:S01]  /*14d0*/  ISETP.EQ.AND P2, PT, R4.reuse, 0x24, PT ;  /* 0x000000240400780c */ /* 0x040fe20003f42270 */
[----:B------:R-:W-:Y:S01]  /*14e0*/  @P3 IMAD.MOV.U32 R28, RZ, RZ, R0 ;  /* 0x000000ffff1c3224 */ /* 0x000fe200078e0000 */
[----:B------:R-:W-:-:S05]  /*14f0*/  ISETP.EQ.AND P3, PT, R4, 0x28, PT ;  /* 0x000000280400780c */ /* 0x000fca0003f62270 */
[----:B------:R-:W-:-:S04]  /*1500*/  @P0 MOV R28, R0 ;  /* 0x00000000001c0202 */ /* 0x000fc80000000f00 */
[--C-:B------:R-:W-:Y:S02]  /*1510*/  @P1 IMAD.MOV.U32 R28, RZ, RZ, R0.reuse ;  /* 0x000000ffff1c1224 */ /* 0x100fe400078e0000 */
[--C-:B------:R-:W-:Y:S02]  /*1520*/  @P2 IMAD.MOV.U32 R28, RZ, RZ, R0.reuse ;  /* 0x000000ffff1c2224 */ /* 0x100fe400078e0000 */
[----:B------:R-:W-:-:S07]  /*1530*/  @P3 IMAD.MOV.U32 R28, RZ, RZ, R0 ;  /* 0x000000ffff1c3224 */ /* 0x000fce00078e0000 */
.L_x_10:
[----:B------:R-:W-:Y:S01]  /*1540*/  SHF.R.U32.HI R31, RZ, UR4, R28 ;  /* 0x00000004ff1f7c19 */ /* 0x000fe2000801161c */
[----:B------:R-:W-:-:S03]  /*1550*/  VIADD R4, R30, UR4 ;  /* 0x000000041e047c36 */ /* 0x000fc60008000000 */
        /* <DEDUP_REMOVED lines=171> */
[----:B------:R-:W-:-:S04]  /*2010*/  IADD3 R26, PT, PT, R26, 0x1, RZ ;  /* 0x000000011a1a7810 */ /* 0x000fc80007ffe0ff */
[----:B------:R-:W-:-:S13]  /*2020*/  ISETP.NE.AND P0, PT, R26, 0x5, PT ;  /* 0x000000051a00780c */ /* 0x000fda0003f05270 */
[----:B------:R-:W-:Y:S05]  /*2030*/  @P0 BRA `(.L_x_11) ;  /* 0xfffffff000d40947 */ /* 0x000fea000383ffff */
[----:B------:R-:W-:Y:S01]  /*2040*/  ISETP.NE.U32.AND P0, PT, R21, 0x3, PT ;  /* 0x000000031500780c */ /* 0x000fe20003f05070 */
[----:B------:R-:W-:Y:S01]  /*2050*/  IMAD.MOV.U32 R6, RZ, RZ, R24 ;  /* 0x000000ffff067224 */ /* 0x000fe200078e0018 */
[----:B------:R-:W-:Y:S01]  /*2060*/  MOV R8, R23 ;  /* 0x0000001700087202 */ /* 0x000fe20000000f00 */
[----:B------:R-:W-:Y:S01]  /*2070*/  IMAD.MOV.U32 R7, RZ, RZ, R22 ;  /* 0x000000ffff077224 */ /* 0x000fe200078e0016 */
[----:B------:R-:W-:Y:S01]  /*2080*/  ISETP.NE.AND.EX P0, PT, RZ, RZ, PT, P0 ;  /* 0x000000ffff00720c */ /* 0x000fe20003f05300 */
[----:B------:R-:W-:Y:S02]  /*2090*/  IMAD.MOV.U32 R9, RZ, RZ, R16 ;  /* 0x000000ffff097224 */ /* 0x000fe400078e0010 */
[----:B------:R-:W-:-:S10]  /*20a0*/  IMAD.MOV.U32 R10, RZ, RZ, R17 ;  /* 0x000000ffff0a7224 */ /* 0x000fd400078e0011 */
[----:B------:R-:W-:Y:S05]  /*20b0*/  @P0 BRA `(.L_x_7) ;  /* 0x0000000c004c0947 */ /* 0x000fea0003800000 */
[----:B------:R-:W-:Y:S02]  /*20c0*/  CS2R R16, SRZ ;  /* 0x0000000000107805 */ /* 0x000fe4000001ff00 */
[----:B------:R-:W-:Y:S02]  /*20d0*/  CS2R R22, SRZ ;  /* 0x0000000000167805 */ /* 0x000fe4000001ff00 */
[----:B------:R-:W-:-:S07]  /*20e0*/  CS2R R24, SRZ ;  /* 0x0000000000187805 */ /* 0x000fce000001ff00 */
.L_x_13:
        /* <DEDUP_REMOVED lines=11> */
[C---:B------:R-:W-:Y:S02]  /*21a0*/  ISETP.EQ.AND P1, PT, R4.reuse, 0x10, PT ;  /* 0x000000100400780c */ /* 0x040fe40003f22270 */
[C---:B------:R-:W-:Y:S02]  /*21b0*/  ISETP.EQ.AND P2, PT, R4.reuse, 0x14, PT ;  /* 0x000000140400780c */ /* 0x040fe40003f42270 */
[----:B------:R-:W-:Y:S02]  /*21c0*/  @P3 MOV R27, R8 ;  /* 0x00000008001b3202 */ /* 0x000fe40000000f00 */
[----:B------:R-:W-:-:S03]  /*21d0*/  ISETP.EQ.AND P3, PT, R4, 0x18, PT ;  /* 0x000000180400780c */ /* 0x000fc60003f62270 */
[----:B------:R-:W-:Y:S01]  /*21e0*/  @P0 IMAD.MOV.U32 R27, RZ, RZ, R9 ;  /* 0x000000ffff1b0224 */ /* 0x000fe200078e0009 */
[----:B------:R-:W-:-:S03]  /*21f0*/  ISETP.EQ.AND P0, PT, R4, 0x1c, PT ;  /* 0x0000001c0400780c */ /* 0x000fc60003f02270 */
[----:B------:R-:W-:Y:S02]  /*2200*/  @P1 MOV R27, R10 ;  /* 0x0000000a001b1202 */ /* 0x000fe40000000f00 */
[C---:B------:R-:W-:Y:S01]  /*2210*/  ISETP.EQ.AND P1, PT, R4.reuse, 0x20, PT ;  /* 0x000000200400780c */ /* 0x040fe20003f22270 */
[--C-:B------:R-:W-:Y:S01]  /*2220*/  @P2 IMAD.MOV.U32 R27, RZ, RZ, R0.reuse ;  /* 0x000000ffff1b2224 */ /* 0x100fe200078e0000 */
[C---:B------:R-:W-:Y:S02]  /*2230*/  ISETP.EQ.AND P2, PT, R4.reuse, 0x24, PT ;  /* 0x000000240400780c */ /* 0x040fe40003f42270 */
[----:B------:R-:W-:Y:S02]  /*2240*/  @P3 MOV R27, R0 ;  /* 0x00000000001b3202 */ /* 0x000fe40000000f00 */
[----:B------:R-:W-:Y:S02]  /*2250*/  ISETP.EQ.AND P3, PT, R4, 0x28, PT ;  /* 0x000000280400780c */ /* 0x000fe40003f62270 */
[----:B------:R-:W-:-:S05]  /*2260*/  @P0 IMAD.MOV.U32 R27, RZ, RZ, R0 ;  /* 0x000000ffff1b0224 */ /* 0x000fca00078e0000 */
[----:B------:R-:W-:Y:S02]  /*2270*/  @P1 MOV R27, R0 ;  /* 0x00000000001b1202 */ /* 0x000fe40000000f00 */
[----:B------:R-:W-:-:S04]  /*2280*/  @P2 IMAD.MOV.U32 R27, RZ, RZ, R0 ;  /* 0x000000ffff1b2224 */ /* 0x000fc800078e0000 */
[----:B------:R-:W-:-:S07]  /*2290*/  @P3 IMAD.MOV.U32 R27, RZ, RZ, R0 ;  /* 0x000000ffff1b3224 */ /* 0x000fce00078e0000 */
.L_x_12:
        /* <DEDUP_REMOVED lines=21> */
[----:B------:R-:W2:Y:S01]  /*23f0*/  @P2 LDG.E R26, desc[UR16][R4.64+0x30] ;  /* 0x00003010041a2981 */ /* 0x000ea2000c1e1900 */
[----:B---3--:R-:W-:-:S03]  /*2400*/  @P1 LOP3.LUT R17, R17, R30, RZ, 0x3c, !PT ;  /* 0x0000001e11111212 */ /* 0x008fc600078e3cff */
[----:B------:R-:W3:Y:S01]  /*2410*/  @P6 LDG.E R30, desc[UR16][R4.64+0x88] ;  /* 0x00008810041e6981 */ /* 0x000ee2000c1e1900 */
[----:B----4-:R-:W-:-:S04]  /*2420*/  @P2 LOP3.LUT R17, R17, R32, RZ, 0x3c, !PT ;  /* 0x0000002011112212 */ /* 0x010fc800078e3cff */
[----:B-----5:R-:W-:Y:S02]  /*2430*/  @P3 LOP3.LUT R17, R17, R34, RZ, 0x3c, !PT ;  /* 0x0000002211113212 */ /* 0x020fe400078e3cff */
[----:B------:R-:W-:Y:S02]  /*2440*/  @!P0 LOP3.LUT R24, R24, R15, RZ, 0x3c, !PT ;  /* 0x0000000f18188212 */ /* 0x000fe400078e3cff */
[----:B------:R-:W4:Y:S01]  /*2450*/  @P1 LDG.E R15, desc[UR16][R4.64+0x14] ;  /* 0x00001410040f1981 */ /* 0x000f22000c1e1900 */
[----:B------:R-:W-:Y:S02]  /*2460*/  @P4 LOP3.LUT R17, R17, R36, RZ, 0x3c, !PT ;  /* 0x0000002411114212 */ /* 0x000fe400078e3cff */
[----:B------:R-:W-:Y:S02]  /*2470*/  @!P0 LOP3.LUT R23, R23, R18, RZ, 0x3c, !PT ;  /* 0x0000001217178212 */ /* 0x000fe400078e3cff */
[----:B------:R-:W5:Y:S01]  /*2480*/  @P1 LDG.E R18, desc[UR16][R4.64+0x1c] ;  /* 0x00001c1004121981 */ /* 0x000f62000c1e1900 */
[----:B------:R-:W-:-:S03]  /*2490*/  @!P0 LOP3.LUT R22, R22, R19, RZ, 0x3c, !PT ;  /* 0x0000001316168212 */ /* 0x000fc600078e3cff */
[----:B------:R-:W2:Y:S01]  /*24a0*/  @P1 LDG.E R19, desc[UR16][R4.64+0x18] ;  /* 0x0000181004131981 */ /* 0x000ea2000c1e1900 */
[----:B------:R-:W-:-:S03]  /*24b0*/  @!P0 LOP3.LUT R16, R16, R21, RZ, 0x3c, !PT ;  /* 0x0000001510108212 */ /* 0x000fc600078e3cff */
[----:B------:R-:W2:Y:S01]  /*24c0*/  @P1 LDG.E R21, desc[UR16][R4.64+0x20] ;  /* 0x0000201004151981 */ /* 0x000ea2000c1e1900 */
[----:B------:R-:W-:-:S03]  /*24d0*/  @P5 LOP3.LUT R17, R17, R31, RZ, 0x3c, !PT ;  /* 0x0000001f11115212 */ /* 0x000fc600078e3cff */
[----:B------:R-:W2:Y:S01]  /*24e0*/  @P2 LDG.E R31, desc[UR16][R4.64+0x28] ;  /* 0x00002810041f2981 */ /* 0x000ea2000c1e1900 */
[----:B---3--:R-:W-:-:S03]  /*24f0*/  @P6 LOP3.LUT R17, R17, R30, RZ, 0x3c, !PT ;  /* 0x0000001e11116212 */ /* 0x008fc600078e3cff */
[----:B------:R-:W3:Y:S01]  /*2500*/  @P5 LDG.E R30, desc[UR16][R4.64+0x6c] ;  /* 0x00006c10041e5981 */ /* 0x000ee2000c1e1900 */
[----:B----4-:R-:W-:-:S03]  /*2510*/  @P1 LOP3.LUT R24, R24, R15, RZ, 0x3c, !PT ;  /* 0x0000000f18181212 */ /* 0x010fc600078e3cff */
[----:B------:R-:W4:Y:S01]  /*2520*/  @P3 LDG.E R15, desc[UR16][R4.64+0x40] ;  /* 0x00004010040f3981 */ /* 0x000f22000c1e1900 */
[----:B-----5:R-:W-:-:S03]  /*2530*/  @P1 LOP3.LUT R23, R23, R18, RZ, 0x3c, !PT ;  /* 0x0000001217171212 */ /* 0x020fc600078e3cff */
[----:B------:R-:W5:Y:S01]  /*2540*/  @P3 LDG.E R18, desc[UR16][R4.64+0x44] ;  /* 0x0000441004123981 */ /* 0x000f62000c1e1900 */
[----:B--2---:R-:W-:Y:S02]  /*2550*/  @P1 LOP3.LUT R22, R22, R19, RZ, 0x3c, !PT ;  /* 0x0000001316161212 */ /* 0x004fe400078e3cff */
[----:B------:R-:W-:Y:S01]  /*2560*/  @P2 LOP3.LUT R23, R23, R26, RZ, 0x3c, !PT ;  /* 0x0000001a17172212 */ /* 0x000fe200078e3cff */
[----:B------:R-:W2:Y:S01]  /*2570*/  @P3 LDG.E R19, desc[UR16][R4.64+0x48] ;  /* 0x0000481004133981 */ /* 0x000ea2000c1e1900 */
[----:B------:R-:W-:-:S03]  /*2580*/  @P1 LOP3.LUT R16, R16, R21, RZ, 0x3c, !PT ;  /* 0x0000001510101212 */ /* 0x000fc600078e3cff */
[----:B------:R-:W3:Y:S01]  /*2590*/  @P4 LDG.E R21, desc[UR16][R4.64+0x50] ;  /* 0x0000501004154981 */ /* 0x000ee2000c1e1900 */
[----:B------:R-:W-:-:S03]  /*25a0*/  @P2 LOP3.LUT R24, R24, R31, RZ, 0x3c, !PT ;  /* 0x0000001f18182212 */ /* 0x000fc600078e3cff */
[----:B------:R-:W3:Y:S01]  /*25b0*/  @P4 LDG.E R31, desc[UR16][R4.64+0x54] ;  /* 0x00005410041f4981 */ /* 0x000ee2000c1e1900 */
[----:B------:R-:W-:-:S03]  /*25c0*/  @P2 LOP3.LUT R22, R22, R33, RZ, 0x3c, !PT ;  /* 0x0000002116162212 */ /* 0x000fc600078e3cff */
[----:B------:R-:W3:Y:S01]  /*25d0*/  @P4 LDG.E R26, desc[UR16][R4.64+0x58] ;  /* 0x00005810041a4981 */ /* 0x000ee2000c1e1900 */
[----:B------:R-:W-:Y:S02]  /*25e0*/  @P2 LOP3.LUT R16, R16, R35, RZ, 0x3c, !PT ;  /* 0x0000002310102212 */ /* 0x000fe400078e3cff */
[----:B------:R-:W-:Y:S01]  /*25f0*/  @P3 LOP3.LUT R24, R24, R37, RZ, 0x3c, !PT ;  /* 0x0000002518183212 */ /* 0x000fe200078e3cff */
[----:B------:R-:W3:Y:S04]  /*2600*/  @P4 LDG.E R33, desc[UR16][R4.64+0x5c] ;  /* 0x00005c1004214981 */ /* 0x000ee8000c1e1900 */
[----:B------:R-:W3:Y:S04]  /*2610*/  @P5 LDG.E R35, desc[UR16][R4.64+0x64] ;  /* 0x0000641004235981 */ /* 0x000ee8000c1e1900 */
[----:B------:R-:W3:Y:S01]  /*2620*/  @P5 LDG.E R37, desc[UR16][R4.64+0x68] ;  /* 0x0000681004255981 */ /* 0x000ee2000c1e1900 */
[----:B------:R-:W-:-:S02]  /*2630*/  LOP3.LUT P0, RZ, R29, 0x80, RZ, 0xc0, !PT ;  /* 0x000000801dff7812 */ /* 0x000fc4000780c0ff */
[----:B----4-:R-:W-:Y:S02]  /*2640*/  @P3 LOP3.LUT R22, R22, R15, RZ, 0x3c, !PT ;  /* 0x0000000f16163212 */ /* 0x010fe400078e3cff */
[----:B------:R-:W4:Y:S01]  /*2650*/  @P5 LDG.E R15, desc[UR16][R4.64+0x70] ;  /* 0x00007010040f5981 */ /* 0x000f22000c1e1900 */
[----:B-----5:R-:W-:-:S03]  /*2660*/  @P3 LOP3.LUT R23, R23, R18, RZ, 0x3c, !PT ;  /* 0x0000001217173212 */ /* 0x020fc600078e3cff */
[----:B------:R-:W5:Y:S01]  /*2670*/  @P6 LDG.E R18, desc[UR16][R4.64+0x80] ;  /* 0x0000801004126981 */ /* 0x000f62000c1e1900 */
[----:B--2---:R-:W-:-:S03]  /*2680*/  @P3 LOP3.LUT R16, R16, R19, RZ, 0x3c, !PT ;  /* 0x0000001310103212 */ /* 0x004fc600078e3cff */
[----:B------:R-:W2:Y:S01]  /*2690*/  @P6 LDG.E R19, desc[UR16][R4.64+0x78] ;  /* 0x0000781004136981 */ /* 0x000ea2000c1e1900 */
[----:B---3--:R-:W-:-:S03]  /*26a0*/  @P4 LOP3.LUT R24, R24, R21, RZ, 0x3c, !PT ;  /* 0x0000001518184212 */ /* 0x008fc600078e3cff */
[----:B------:R-:W3:Y:S01]  /*26b0*/  @P6 LDG.E R21, desc[UR16][R4.64+0x7c] ;  /* 0x00007c1004156981 */ /* 0x000ee2000c1e1900 */
[----:B------:R-:W-:-:S03]  /*26c0*/  @P4 LOP3.LUT R22, R22, R31, RZ, 0x3c, !PT ;  /* 0x0000001f16164212 */ /* 0x000fc600078e3cff */
[----:B------:R-:W3:Y:S01]  /*26d0*/  @P6 LDG.E R31, desc[UR16][R4.64+0x84] ;  /* 0x00008410041f6981 */ /* 0x000ee2000c1e1900 */
[----:B------:R-:W-:-:S03]  /*26e0*/  @P4 LOP3.LUT R23, R23, R26, RZ, 0x3c, !PT ;  /* 0x0000001a17174212 */ /* 0x000fc600078e3cff */
[----:B------:R-:W3:Y:S01]  /*26f0*/  @P0 LDG.E R26, desc[UR16][R4.64+0x94] ;  /* 0x00009410041a0981 */ /* 0x000ee2000c1e1900 */
[----:B------:R-:W-:Y:S02]  /*2700*/  @P4 LOP3.LUT R16, R16, R33, RZ, 0x3c, !PT ;  /* 0x0000002110104212 */ /* 0x000fe400078e3cff */
[----:B------:R-:W-:Y:S01]  /*2710*/  @P5 LOP3.LUT R23, R23, R30, RZ, 0x3c, !PT ;  /* 0x0000001e17175212 */ /* 0x000fe200078e3cff */
[----:B------:R-:W3:Y:S01]  /*2720*/  @P0 LDG.E R33, desc[UR16][R4.64+0x8c] ;  /* 0x00008c1004210981 */ /* 0x000ee2000c1e1900 */
[----:B------:R-:W-:-:S03]  /*2730*/  @P5 LOP3.LUT R24, R24, R35, RZ, 0x3c, !PT ;  /* 0x0000002318185212 */ /* 0x000fc600078e3cff */
[----:B------:R-:W3:Y:S01]  /*2740*/  @P0 LDG.E R35, desc[UR16][R4.64+0x90] ;  /* 0x0000901004230981 */ /* 0x000ee2000c1e1900 */
[----:B------:R-:W-:-:S03]  /*2750*/  @P5 LOP3.LUT R22, R22, R37, RZ, 0x3c, !PT ;  /* 0x0000002516165212 */ /* 0x000fc600078e3cff */
[----:B------:R-:W3:Y:S04]  /*2760*/  @P0 LDG.E R37, desc[UR16][R4.64+0x98] ;  /* 0x0000981004250981 */ /* 0x000ee8000c1e1900 */
[----:B------:R-:W3:Y:S01]  /*2770*/  @P0 LDG.E R30, desc[UR16][R4.64+0x9c] ;  /* 0x00009c10041e0981 */ /* 0x000ee2000c1e1900 */
[----:B----4-:R-:W-:Y:S02]  /*2780*/  @P5 LOP3.LUT R16, R16, R15, RZ, 0x3c, !PT ;  /* 0x0000000f10105212 */ /* 0x010fe400078e3cff */
[----:B-----5:R-:W-:Y:S02]  /*2790*/  @P6 LOP3.LUT R23, R23, R18, RZ, 0x3c, !PT ;  /* 0x0000001217176212 */ /* 0x020fe400078e3cff */
[----:B--2---:R-:W-:Y:S02]  /*27a0*/  @P6 LOP3.LUT R24, R24, R19, RZ, 0x3c, !PT ;  /* 0x0000001318186212 */ /* 0x004fe400078e3cff */
[----:B---3--:R-:W-:-:S02]  /*27b0*/  @P6 LOP3.LUT R22, R22, R21, RZ, 0x3c, !PT ;  /* 0x0000001516166212 */ /* 0x008fc400078e3cff */
[----:B------:R-:W-:Y:S02]  /*27c0*/  @P6 LOP3.LUT R16, R16, R31, RZ, 0x3c, !PT ;  /* 0x0000001f10106212 */ /* 0x000fe400078e3cff */
[----:B------:R-:W-:Y:S02]  /*27d0*/  @P0 LOP3.LUT R23, R23, R26, RZ, 0x3c, !PT ;  /* 0x0000001a17170212 */ /* 0x000fe400078e3cff */
[----:B------:R-:W-:Y:S02]  /*27e0*/  @P0 LOP3.LUT R24, R24, R33, RZ, 0x3c, !PT ;  /* 0x0000002118180212 */ /* 0x000fe400078e3cff */
[----:B------:R-:W-:Y:S02]  /*27f0*/  @P0 LOP3.LUT R22, R22, R35, RZ, 0x3c, !PT ;  /* 0x0000002316160212 */ /* 0x000fe400078e3cff */
[----:B------:R-:W-:Y:S02]  /*2800*/  @P0 LOP3.LUT R16, R16, R37, RZ, 0x3c, !PT ;  /* 0x0000002510100212 */ /* 0x000fe400078e3cff */
[----:B------:R-:W-:-:S02]  /*2810*/  @P0 LOP3.LUT R17, R17, R30, RZ, 0x3c, !PT ;  /* 0x0000001e11110212 */ /* 0x000fc400078e3cff */
        /* <DEDUP_REMOVED lines=26> */
[----:B------:R-:W-:Y:S01]  /*29c0*/  LOP3.LUT P0, RZ, R29, 0x8000, RZ, 0xc0, !PT ;  /* 0x000080001dff7812 */ /* 0x000fe2000780c0ff */
[----:B------:R-:W2:Y:S04]  /*29d0*/  @P4 LDG.E R33, desc[UR16][R4.64+0xfc] ;  /* 0x0000fc1004214981 */ /* 0x000ea8000c1e1900 */
[----:B------:R-:W2:Y:S01]  /*29e0*/  @P4 LDG.E R29, desc[UR16][R4.64+0xf0] ;  /* 0x0000f010041d4981 */ /* 0x000ea2000c1e1900 */
[----:B---3--:R-:W-:-:S03]  /*29f0*/  @P1 LOP3.LUT R23, R23, R18, RZ, 0x3c, !PT ;  /* 0x0000001217171212 */ /* 0x008fc600078e3cff */
[----:B------:R-:W3:Y:S01]  /*2a00*/  @P5 LDG.E R18, desc[UR16][R4.64+0x10c] ;  /* 0x00010c1004125981 */ /* 0x000ee2000c1e1900 */
[----:B----4-:R-:W-:-:S03]  /*2a10*/  @P1 LOP3.LUT R16, R16, R31, RZ, 0x3c, !PT ;  /* 0x0000001f10101212 */ /* 0x010fc600078e3cff */
[----:B------:R-:W4:Y:S01]  /*2a20*/  @P4 LDG.E R31, desc[UR16][R4.64+0xf4] ;  /* 0x0000f410041f4981 */ /* 0x000f22000c1e1900 */
[----:B-----5:R-:W-:-:S03]  /*2a30*/  @P1 LOP3.LUT R17, R17, R26, RZ, 0x3c, !PT ;  /* 0x0000001a11111212 */ /* 0x020fc600078e3cff */
[----:B------:R-:W5:Y:S01]  /*2a40*/  @P3 LDG.E R26, desc[UR16][R4.64+0xe4] ;  /* 0x0000e410041a3981 */ /* 0x000f62000c1e1900 */
[----:B------:R-:W-:Y:S02]  /*2a50*/  @P2 LOP3.LUT R23, R23, R30, RZ, 0x3c, !PT ;  /* 0x0000001e17172212 */ /* 0x000fe400078e3cff */
[----:B--2---:R-:W-:Y:S01]  /*2a60*/  @P1 LOP3.LUT R22, R22, R21, RZ, 0x3c, !PT ;  /* 0x0000001516161212 */ /* 0x004fe200078e3cff */
[----:B------:R-:W2:Y:S01]  /*2a70*/  @P3 LDG.E R30, desc[UR16][R4.64+0xec] ;  /* 0x0000ec10041e3981 */ /* 0x000ea2000c1e1900 */
[----:B------:R-:W-:Y:S02]  /*2a80*/  @P2 LOP3.LUT R17, R17, R32, RZ, 0x3c, !PT ;  /* 0x0000002011112212 */ /* 0x000fe400078e3cff */
[----:B------:R-:W-:Y:S01]  /*2a90*/  @P3 LOP3.LUT R24, R24, R15, RZ, 0x3c, !PT ;  /* 0x0000000f18183212 */ /* 0x000fe200078e3cff */
[----:B------:R-:W3:Y:S01]  /*2aa0*/  @P3 LDG.E R21, desc[UR16][R4.64+0xe8] ;  /* 0x0000e81004153981 */ /* 0x000ee2000c1e1900 */
[----:B------:R-:W-:-:S03]  /*2ab0*/  @P2 LOP3.LUT R22, R22, R35, RZ, 0x3c, !PT ;  /* 0x0000002316162212 */ /* 0x000fc600078e3cff */
[----:B------:R-:W3:Y:S04]  /*2ac0*/  @P4 LDG.E R32, desc[UR16][R4.64+0xf8] ;  /* 0x0000f81004204981 */ /* 0x000ee8000c1e1900 */
[----:B------:R-:W3:Y:S04]  /*2ad0*/  @P5 LDG.E R15, desc[UR16][R4.64+0x108] ;  /* 0x00010810040f5981 */ /* 0x000ee8000c1e1900 */
[----:B------:R-:W3:Y:S01]  /*2ae0*/  @P5 LDG.E R35, desc[UR16][R4.64+0x104] ;  /* 0x0001041004235981 */ /* 0x000ee2000c1e1900 */
[----:B------:R-:W-:Y:S02]  /*2af0*/  @P3 LOP3.LUT R22, R22, R19, RZ, 0x3c, !PT ;  /* 0x0000001316163212 */ /* 0x000fe400078e3cff */
[----:B------:R-:W-:Y:S01]  /*2b00*/  @P2 LOP3.LUT R16, R16, R37, RZ, 0x3c, !PT ;  /* 0x0000002510102212 */ /* 0x000fe200078e3cff */
[----:B------:R-:W3:Y:S01]  /*2b10*/  @P5 LDG.E R19, desc[UR16][R4.64+0x110] ;  /* 0x0001101004135981 */ /* 0x000ee2000c1e1900 */
[----:B------:R-:W-:-:S03]  /*2b20*/  @P4 LOP3.LUT R24, R24, R29, RZ, 0x3c, !PT ;  /* 0x0000001d18184212 */ /* 0x000fc600078e3cff */
[----:B------:R-:W3:Y:S01]  /*2b30*/  @P6 LDG.E R29, desc[UR16][R4.64+0x11c] ;  /* 0x00011c10041d6981 */ /* 0x000ee2000c1e1900 */
[----:B----4-:R-:W-:-:S03]  /*2b40*/  @P4 LOP3.LUT R22, R22, R31, RZ, 0x3c, !PT ;  /* 0x0000001f16164212 */ /* 0x010fc600078e3cff */
        /* <DEDUP_REMOVED lines=8> */
[----:B------:R-:W4:Y:S01]  /*2bd0*/  @P6 LDG.E R32, desc[UR16][R4.64+0x128] ;  /* 0x0001281004206981 */ /* 0x000f22000c1e1900 */
[----:B------:R-:W-:-:S03]  /*2be0*/  @P5 LOP3.LUT R22, R22, R15, RZ, 0x3c, !PT ;  /* 0x0000000f16165212 */ /* 0x000fc600078e3cff */
[----:B------:R-:W4:Y:S01]  /*2bf0*/  @P6 LDG.E R15, desc[UR16][R4.64+0x124] ;  /* 0x00012410040f6981 */ /* 0x000f22000c1e1900 */
[----:B------:R-:W-:Y:S02]  /*2c00*/  @P4 LOP3.LUT R16, R16, R33, RZ, 0x3c, !PT ;  /* 0x0000002110104212 */ /* 0x000fe400078e3cff */
[----:B------:R-:W-:Y:S01]  /*2c10*/  @P4 LOP3.LUT R17, R17, R34, RZ, 0x3c, !PT ;  /* 0x0000002211114212 */ /* 0x000fe200078e3cff */
[----:B------:R-:W4:Y:S01]  /*2c20*/  @P0 LDG.E R33, desc[UR16][R4.64+0x130] ;  /* 0x0001301004210981 */ /* 0x000f22000c1e1900 */
[----:B------:R-:W-:Y:S02]  /*2c30*/  @P5 LOP3.LUT R24, R24, R35, RZ, 0x3c, !PT ;  /* 0x0000002318185212 */ /* 0x000fe400078e3cff */
[----:B------:R-:W-:Y:S01]  /*2c40*/  @P5 LOP3.LUT R23, R23, R18, RZ, 0x3c, !PT ;  /* 0x0000001217175212 */ /* 0x000fe200078e3cff */
[----:B------:R-:W4:Y:S04]  /*2c50*/  @P0 LDG.E R34, desc[UR16][R4.64+0x13c] ;  /* 0x00013c1004220981 */ /* 0x000f28000c1e1900 */
[----:B------:R-:W4:Y:S04]  /*2c60*/  @P0 LDG.E R18, desc[UR16][R4.64+0x134] ;  /* 0x0001341004120981 */ /* 0x000f28000c1e1900 */
[----:B------:R-:W4:Y:S01]  /*2c70*/  @P0 LDG.E R35, desc[UR16][R4.64+0x138] ;  /* 0x0001381004230981 */ /* 0x000f22000c1e1900 */
[----:B------:R-:W-:Y:S01]  /*2c80*/  UIADD3 UR4, UPT, UPT, UR4, 0x10, URZ ;  /* 0x0000001004047890 */ /* 0x000fe2000fffe0ff */
[----:B------:R-:W-:-:S03]  /*2c90*/  @P5 LOP3.LUT R16, R16, R19, RZ, 0x3c, !PT ;  /* 0x0000001310105212 */ /* 0x000fc600078e3cff */
[----:B------:R-:W-:Y:S01]  /*2ca0*/  UISETP.NE.AND UP0, UPT, UR4, 0x20, UPT ;  /* 0x000000200400788c */ /* 0x000fe2000bf05270 */
[----:B------:R-:W-:Y:S02]  /*2cb0*/  @P6 LOP3.LUT R22, R22, R29, RZ, 0x3c, !PT ;  /* 0x0000001d16166212 */ /* 0x000fe400078e3cff */
[----:B-----5:R-:W-:Y:S02]  /*2cc0*/  @P5 LOP3.LUT R17, R17, R26, RZ, 0x3c, !PT ;  /* 0x0000001a11115212 */ /* 0x020fe400078e3cff */
[----:B--2---:R-:W-:Y:S02]  /*2cd0*/  @P6 LOP3.LUT R23, R23, R30, RZ, 0x3c, !PT ;  /* 0x0000001e17176212 */ /* 0x004fe400078e3cff */
[----:B---3--:R-:W-:Y:S02]  /*2ce0*/  @P6 LOP3.LUT R24, R24, R21, RZ, 0x3c, !PT ;  /* 0x0000001518186212 */ /* 0x008fe400078e3cff */
[----:B----4-:R-:W-:Y:S02]  /*2cf0*/  @P6 LOP3.LUT R17, R17, R32, RZ, 0x3c, !PT ;  /* 0x0000002011116212 */ /* 0x010fe400078e3cff */
        /* <DEDUP_REMOVED lines=10> */
[----:B------:R-:W-:Y:S01]  /*2da0*/  MOV R6, R24 ;  /* 0x0000001800067202 */ /* 0x000fe20000000f00 */
[----:B------:R-:W-:Y:S01]  /*2db0*/  IMAD.MOV.U32 R7, RZ, RZ, R22 ;  /* 0x000000ffff077224 */ /* 0x000fe200078e0016 */
[----:B------:R-:W-:Y:S01]  /*2dc0*/  MOV R8, R23 ;  /* 0x0000001700087202 */ /* 0x000fe20000000f00 */
[----:B------:R-:W-:Y:S01]  /*2dd0*/  IMAD.MOV.U32 R9, RZ, RZ, R16 ;  /* 0x000000ffff097224 */ /* 0x000fe200078e0010 */
[----:B------:R-:W-:-:S07]  /*2de0*/  MOV R10, R17 ;  /* 0x00000011000a7202 */ /* 0x000fce0000000f00 */
.L_x_7:
[----:B------:R-:W-:Y:S05]  /*2df0*/  BSYNC.RECONVERGENT B1 ;  /* 0x0000000000017941 */ /* 0x000fea0003800200 */
.L_x_6:
[----:B------:R-:W-:Y:S01]  /*2e00*/  ISETP.GT.U32.AND P0, PT, R12, 0x3, PT ;  /* 0x000000030c00780c */ /* 0x000fe20003f04070 */
[----:B------:R-:W-:Y:S01]  /*2e10*/  VIADD R14, R14, 0x1 ;  /* 0x000000010e0e7836 */ /* 0x000fe20000000000 */
[--C-:B------:R-:W-:Y:S02]  /*2e20*/  SHF.R.U64 R12, R12, 0x2, R11.reuse ;  /* 0x000000020c0c7819 */ /* 0x100fe4000000120b */
[----:B------:R-:W-:Y:S02]  /*2e30*/  ISETP.GT.U32.AND.EX P0, PT, R11, RZ, PT, P0 ;  /* 0x000000ff0b00720c */ /* 0x000fe40003f04100 */
[----:B------:R-:W-:-:S11]  /*2e40*/  SHF.R.U32.HI R11, RZ, 0x2, R11 ;  /* 0x00000002ff0b7819 */ /* 0x000fd6000001160b */
[----:B------:R-:W-:Y:S05]  /*2e50*/  @P0 BRA `(.L_x_14) ;  /* 0xffffffd400c40947 */ /* 0x000fea000383ffff */
.L_x_5:
[----:B------:R-:W-:Y:S05]  /*2e60*/  BSYNC.RECONVERGENT B0 ;  /* 0x0000000000007941 */ /* 0x000fea0003800200 */
.L_x_4:
[----:B------:R-:W0:Y:S02]  /*2e70*/  LDC R2, c[0x3][0x64] ;  /* 0x00c01900ff027b82 */ /* 0x000e240000000800 */
[----:B0-----:R-:W-:-:S13]  /*2e80*/  ISETP.GE.AND P0, PT, R2, 0x1, PT ;  /* 0x000000010200780c */ /* 0x001fda0003f06270 */
[----:B------:R-:W-:Y:S05]  /*2e90*/  @!P0 EXIT ;  /* 0x000000000000894d */ /* 0x000fea0003800000 */
[----:B------:R-:W0:Y:S01]  /*2ea0*/  LDC.64 R2, c[0x0][0x390] ;  /* 0x0000e400ff027b82 */ /* 0x000e220000000a00 */
[----:B------:R-:W1:Y:S07]  /*2eb0*/  LDCU UR4, c[0x3][0x58] ;  /* 0x00c00b00ff0477ac */ /* 0x000e6e0008000800 */
[----:B------:R-:W2:Y:S08]  /*2ec0*/  LDC.64 R8, c[0x0][0x388] ;  /* 0x0000e200ff087b82 */ /* 0x000eb00000000a00 */
[----:B------:R-:W3:Y:S01]  /*2ed0*/  LDC.64 R18, c[0x0][0x3a0] ;  /* 0x0000e800ff127b82 */ /* 0x000ee20000000a00 */
[----:B0-----:R-:W-:-:S07]  /*2ee0*/  IMAD.WIDE R2, R20, 0x4, R2 ;  /* 0x0000000414027825 */ /* 0x001fce00078e0202 */
[----:B------:R-:W0:Y:S01]  /*2ef0*/  LDC.64 R6, c[0x0][0x3a8] ;  /* 0x0000ea00ff067b82 */ /* 0x000e220000000a00 */
[----:B------:R-:W4:Y:S01]  /*2f00*/  LDG.E R14, desc[UR16][R2.64] ;  /* 0x00000010020e7981 */ /* 0x000f22000c1e1900 */
[----:B--2---:R-:W-:-:S05]  /*2f10*/  IMAD.WIDE R8, R20, 0x4, R8 ;  /* 0x0000000414087825 */ /* 0x004fca00078e0208 */
[----:B------:R2:W5:Y:S01]  /*2f20*/  LDG.E R15, desc[UR16][R8.64] ;  /* 0x00000010080f7981 */ /* 0x000562000c1e1900 */
[----:B---3--:R-:W-:-:S05]  /*2f30*/  IMAD.WIDE R18, R20, 0x4, R18 ;  /* 0x0000000414127825 */ /* 0x008fca00078e0212 */
[----:B------:R2:W5:Y:S01]  /*2f40*/  LDG.E R12, desc[UR16][R18.64] ;  /* 0x00000010120c7981 */ /* 0x000562000c1e1900 */
[----:B-1----:R-:W-:Y:S01]  /*2f50*/  IADD3 R10, PT, PT, R0, -UR4, RZ ;  /* 0x80000004000a7c10 */ /* 0x002fe2000fffe0ff */
[----:B------:R-:W-:Y:S01]  /*2f60*/  BSSY.RECONVERGENT B2, `(.L_x_15) ;  /* 0x0000013000027945 */ /* 0x000fe20003800200 */
[----:B------:R-:W-:Y:S01]  /*2f70*/  I2FP.F32.U32 R13, R13 ;  /* 0x0000000d000d7245 */ /* 0x000fe20000201000 */
[----:B0-----:R-:W-:Y:S01]  /*2f80*/  IMAD.WIDE R20, R20, 0x4, R6 ;  /* 0x0000000414147825 */ /* 0x001fe200078e0206 */
[----:B------:R-:W-:-:S03]  /*2f90*/  I2FP.F32.S32 R10, R10 ;  /* 0x0000000a000a7245 */ /* 0x000fc60000201400 */
[----:B------:R-:W-:Y:S02]  /*2fa0*/  IMAD.MOV.U32 R11, RZ, RZ, RZ ;  /* 0x000000ffff0b7224 */ /* 0x000fe400078e00ff */
[----:B----4-:R-:W-:-:S04]  /*2fb0*/  FMUL R4, RZ, R14 ;  /* 0x0000000eff047220 */ /* 0x010fc80000400000 */
[----:B------:R-:W0:Y:S08]  /*2fc0*/  MUFU.RCP R5, R4 ;  /* 0x0000000400057308 */ /* 0x000e300000001000 */
[----:B------:R-:W1:Y:S01]  /*2fd0*/  FCHK P0, RZ, R4 ;  /* 0x00000004ff007302 */ /* 0x000e620000000000 */
[----:B0-----:R-:W-:-:S04]  /*2fe0*/  FFMA R2, -R4, R5, 1 ;  /* 0x3f80000004027423 */ /* 0x001fc80000000105 */
[----:B------:R-:W-:-:S04]  /*2ff0*/  FFMA R2, R5, R2, R5 ;  /* 0x0000000205027223 */ /* 0x000fc80000000005 */
[----:B------:R-:W-:-:S04]  /*3000*/  FFMA R3, RZ, R2, RZ ;  /* 0x00000002ff037223 */ /* 0x000fc800000000ff */
[----:B------:R-:W-:-:S04]  /*3010*/  FFMA R5, -R4, R3, RZ ;  /* 0x0000000304057223 */ /* 0x000fc800000001ff */
[----:B------:R-:W-:Y:S01]  /*3020*/  FFMA R2, R2, R5, R3 ;  /* 0x0000000502027223 */ /* 0x000fe20000000003 */
[----:B-12---:R-:W-:Y:S06]  /*3030*/  @!P0 BRA `(.L_x_16) ;  /* 0x0000000000148947 */ /* 0x006fec0003800000 */
[----:B------:R-:W-:Y:S02]  /*3040*/  HFMA2 R3, -RZ, RZ, 0, 0 ;  /* 0x00000000ff037431 */ /* 0x000fe400000001ff */
[----:B------:R-:W-:Y:S01]  /*3050*/  IMAD.MOV.U32 R0, RZ, RZ, R4 ;  /* 0x000000ffff007224 */ /* 0x000fe200078e0004 */
[----:B------:R-:W-:-:S07]  /*3060*/  MOV R26, 0x3080 ;  /* 0x00003080001a7802 */ /* 0x000fce0000000f00 */
[----:B-----5:R-:W-:Y:S05]  /*3070*/  CALL.REL.NOINC `($__internal_1_$__cuda_sm3x_div_rn_noftz_f32_slowpath) ;  /* 0x0000004000007944 */ /* 0x020fea0003c00000 */
[----:B------:R-:W-:-:S07]  /*3080*/  MOV R2, R0 ;  /* 0x0000000000027202 */ /* 0x000fce0000000f00 */
.L_x_16:
[----:B------:R-:W-:Y:S05]  /*3090*/  BSYNC.RECONVERGENT B2 ;  /* 0x0000000000027941 */ /* 0x000fea0003800200 */
.L_x_15:
[----:B------:R-:W-:Y:S01]  /*30a0*/  FMUL R0, R4, R4 ;  /* 0x0000000404007220 */ /* 0x000fe20000400000 */
[----:B------:R-:W-:Y:S03]  /*30b0*/  BSSY.RECONVERGENT B2, `(.L_x_17) ;  /* 0x000000d000027945 */ /* 0x000fe60003800200 */
[----:B------:R-:W0:Y:S08]  /*30c0*/  MUFU.RCP R3, R0 ;  /* 0x0000000000037308 */ /* 0x000e300000001000 */
[----:B------:R-:W1:Y:S01]  /*30d0*/  FCHK P0, RZ, R0 ;  /* 0x00000000ff007302 */ /* 0x000e620000000000 */
[----:B0-----:R-:W-:-:S04]  /*30e0*/  FFMA R4, -R0, R3, 1 ;  /* 0x3f80000000047423 */ /* 0x001fc80000000103 */
[----:B------:R-:W-:-:S04]  /*30f0*/  FFMA R4, R3, R4, R3 ;  /* 0x0000000403047223 */ /* 0x000fc80000000003 */
[----:B------:R-:W-:-:S04]  /*3100*/  FFMA R3, RZ, R4, RZ ;  /* 0x00000004ff037223 */ /* 0x000fc800000000ff */
[----:B------:R-:W-:-:S04]  /*3110*/  FFMA R5, -R0, R3, RZ ;  /* 0x0000000300057223 */ /* 0x000fc800000001ff */
[----:B------:R-:W-:Y:S01]  /*3120*/  FFMA R5, R4, R5, R3 ;  /* 0x0000000504057223 */ /* 0x000fe20000000003 */
[----:B-1----:R-:W-:Y:S06]  /*3130*/  @!P0 BRA `(.L_x_18) ;  /* 0x0000000000108947 */ /* 0x002fec0003800000 */
[----:B------:R-:W-:Y:S01]  /*3140*/  IMAD.MOV.U32 R3, RZ, RZ, RZ ;  /* 0x000000ffff037224 */ /* 0x000fe200078e00ff */
[----:B------:R-:W-:-:S07]  /*3150*/  MOV R26, 0x3170 ;  /* 0x00003170001a7802 */ /* 0x000fce0000000f00 */
[----:B-----5:R-:W-:Y:S05]  /*3160*/  CALL.REL.NOINC `($__internal_1_$__cuda_sm3x_div_rn_noftz_f32_slowpath) ;  /* 0x0000003c00c47944 */ /* 0x020fea0003c00000 */
[----:B------:R-:W-:-:S07]  /*3170*/  MOV R5, R0 ;  /* 0x0000000000057202 */ /* 0x000fce0000000f00 */
.L_x_18:
[----:B------:R-:W-:Y:S05]  /*3180*/  BSYNC.RECONVERGENT B2 ;  /* 0x0000000000027941 */ /* 0x000fea0003800200 */
.L_x_17:
[----:B------:R-:W0:Y:S01]  /*3190*/  MUFU.RCP R0, R5 ;  /* 0x0000000500007308 */ /* 0x000e220000001000 */
[----:B------:R-:W-:Y:S07]  /*31a0*/  BSSY.RECONVERGENT B2, `(.L_x_19) ;  /* 0x000000d000027945 */ /* 0x000fee0003800200 */
[----:B------:R-:W1:Y:S01]  /*31b0*/  FCHK P0, R2, R5 ;  /* 0x0000000502007302 */ /* 0x000e620000000000 */
[----:B0-----:R-:W-:-:S04]  /*31c0*/  FFMA R9, R0, -R5, 1 ;  /* 0x3f80000000097423 */ /* 0x001fc80000000805 */
[----:B------:R-:W-:-:S04]  /*31d0*/  FFMA R9, R0, R9, R0 ;  /* 0x0000000900097223 */ /* 0x000fc80000000000 */
[----:B------:R-:W-:-:S04]  /*31e0*/  FFMA R3, R9, R2, RZ ;  /* 0x0000000209037223 */ /* 0x000fc800000000ff */
[----:B------:R-:W-:-:S04]  /*31f0*/  FFMA R0, R3, -R5, R2 ;  /* 0x8000000503007223 */ /* 0x000fc80000000002 */
[----:B------:R-:W-:Y:S01]  /*3200*/  FFMA R9, R9, R0, R3 ;  /* 0x0000000009097223 */ /* 0x000fe20000000003 */
[----:B-1----:R-:W-:Y:S06]  /*3210*/  @!P0 BRA `(.L_x_20) ;  /* 0x0000000000148947 */ /* 0x002fec0003800000 */
[----:B------:R-:W-:Y:S01]  /*3220*/  IMAD.MOV.U32 R3, RZ, RZ, R2 ;  /* 0x000000ffff037224 */ /* 0x000fe200078e0002 */
[----:B------:R-:W-:Y:S02]  /*3230*/  MOV R0, R5 ;  /* 0x0000000500007202 */ /* 0x000fe40000000f00 */
[----:B------:R-:W-:-:S07]  /*3240*/  MOV R26, 0x3260 ;  /* 0x00003260001a7802 */ /* 0x000fce0000000f00 */
[----:B-----5:R-:W-:Y:S05]  /*3250*/  CALL.REL.NOINC `($__internal_1_$__cuda_sm3x_div_rn_noftz_f32_slowpath) ;  /* 0x0000003c00887944 */ /* 0x020fea0003c00000 */
[----:B------:R-:W-:-:S07]  /*3260*/  IMAD.MOV.U32 R9, RZ, RZ, R0 ;  /* 0x000000ffff097224 */ /* 0x000fce00078e0000 */
.L_x_20:
[----:B------:R-:W-:Y:S05]  /*3270*/  BSYNC.RECONVERGENT B2 ;  /* 0x0000000000027941 */ /* 0x000fea0003800200 */
.L_x_19:
[----:B------:R-:W0:Y:S01]  /*3280*/  LDCU.64 UR4, c[0x3][0x58] ;  /* 0x00c00b00ff0477ac */ /* 0x000e220008000a00 */
[----:B------:R-:W-:Y:S01]  /*3290*/  MOV R7, 0xff800000 ;  /* 0xff80000000077802 */ /* 0x000fe20000000f00 */
[----:B-----5:R-:W-:Y:S01]  /*32a0*/  IMAD.MOV.U32 R6, RZ, RZ, R12 ;  /* 0x000000ffff067224 */ /* 0x020fe200078e000c */
[----:B------:R-:W1:Y:S01]  /*32b0*/  LDCU.64 UR10, c[0x3][0x68] ;  /* 0x00c00d00ff0a77ac */ /* 0x000e620008000a00 */
[----:B------:R-:W-:Y:S01]  /*32c0*/  UMOV UR15, 0x2abc4dd5 ;  /* 0x2abc4dd5000f7882 */ /* 0x000fe20000000000 */
[----:B0-----:R-:W-:Y:S01]  /*32d0*/  I2FP.F32.S32 R0, UR4 ;  /* 0x0000000400007c45 */ /* 0x001fe20008201400 */
[----:B------:R-:W-:Y:S01]  /*32e0*/  USHF.L.U32 UR12, UR5, 0x1, URZ ;  /* 0x00000001050c7899 */ /* 0x000fe200080006ff */
[----:B------:R-:W-:Y:S02]  /*32f0*/  UMOV UR4, URZ ;  /* 0x000000ff00047c82 */ /* 0x000fe40008000000 */
[----:B------:R-:W-:Y:S01]  /*3300*/  R2UR UR19, R0 ;  /* 0x00000000001372ca */ /* 0x000fe200000e0000 */
[----:B-1----:R-:W-:Y:S01]  /*3310*/  UISETP.LT.AND UP0, UPT, UR10, 0x1, UPT ;  /* 0x000000010a00788c */ /* 0x002fe2000bf01270 */
[----:B------:R-:W-:Y:S01]  /*3320*/  I2FP.F32.S32 R8, UR11 ;  /* 0x0000000b00087c45 */ /* 0x000fe20008201400 */
[----:B------:R-:W-:-:S02]  /*3330*/  UMOV UR5, URZ ;  /* 0x000000ff00057c82 */ /* 0x000fc40008000000 */
[----:B------:R-:W-:-:S12]  /*3340*/  USEL UR10, UR10, 0x1, !UP0 ;  /* 0x000000010a0a7887 */ /* 0x000fd8000c000000 */
.L_x_85:
[----:B0-----:R-:W0:Y:S01]  /*3350*/  LDCU UR6, c[0x3][0x68] ;  /* 0x00c00d00ff0677ac */ /* 0x001e220008000800 */
[----:B------:R-:W1:Y:S01]  /*3360*/  LDCU UR7, c[0x3][0x64] ;  /* 0x00c00c80ff0777ac */ /* 0x000e620008000800 */
[----:B------:R-:W-:Y:S02]  /*3370*/  UIADD3 UR5, UPT, UPT, UR5, 0x1, URZ ;  /* 0x0000000105057890 */ /* 0x000fe4000fffe0ff */
[----:B0-----:R-:W-:Y:S02]  /*3380*/  UISETP.GE.AND UP0, UPT, UR6, 0x1, UPT ;  /* 0x000000010600788c */ /* 0x001fe4000bf06270 */
[----:B-1----:R-:W-:-:S07]  /*3390*/  UISETP.NE.AND UP1, UPT, UR5, UR7, UPT ;  /* 0x000000070500728c */ /* 0x002fce000bf25270 */
[----:B------:R-:W-:Y:S05]  /*33a0*/  BRA.U !UP0, `(.L_x_21) ;  /* 0x0000001908b87547 */ /* 0x000fea000b800000 */
[----:B------:R-:W0:Y:S02]  /*33b0*/  LDCU UR7, c[0x3][0x5c] ;  /* 0x00c00b80ff0777ac */ /* 0x000e240008000800 */
[----:B0-----:R-:W-:-:S09]  /*33c0*/  UISETP.GE.AND UP0, UPT, UR7, 0x1, UPT ;  /* 0x000000010700788c */ /* 0x001fd2000bf06270 */
[----:B------:R-:W-:Y:S05]  /*33d0*/  BRA.U !UP0, `(.L_x_22) ;  /* 0x0000001508b47547 */ /* 0x000fea000b800000 */
[----:B------:R-:W-:-:S05]  /*33e0*/  UMOV UR6, URZ ;  /* 0x000000ff00067c82 */ /* 0x000fca0008000000 */
.L_x_47:
[----:B------:R-:W-:Y:S02]  /*33f0*/  CS2R R4, SRZ ;  /* 0x0000000000047805 */ /* 0x000fe4000001ff00 */
[----:B------:R-:W-:Y:S01]  /*3400*/  MOV R35, R10 ;  /* 0x0000000a00237202 */ /* 0x000fe20000000f00 */
[----:B------:R-:W-:Y:S01]  /*3410*/  IMAD.MOV.U32 R2, RZ, RZ, RZ ;  /* 0x000000ffff027224 */ /* 0x000fe200078e00ff */
[----:B------:R-:W-:-:S06]  /*3420*/  UMOV UR7, URZ ;  /* 0x000000ff00077c82 */ /* 0x000fcc0008000000 */
.L_x_40:
[----:B------:R-:W0:Y:S02]  /*3430*/  LDCU.64 UR8, c[0x0][0x398] ;  /* 0x00007300ff0877ac */ /* 0x000e240008000a00 */
[----:B0-----:R-:W-:-:S06]  /*3440*/  UIMAD.WIDE.U32 UR8, UR7, 0x4, UR8 ;  /* 0x00000004070878a5 */ /* 0x001fcc000f8e0008 */
[----:B------:R-:W-:Y:S01]  /*3450*/  MOV R30, UR8 ;  /* 0x00000008001e7c02 */ /* 0x000fe20008000f00 */
[----:B------:R-:W-:Y:S01]  /*3460*/  IMAD.U32 R31, RZ, RZ, UR9 ;  /* 0x00000009ff1f7e24 */ /* 0x000fe2000f8e00ff */
[----:B------:R-:W-:Y:S01]  /*3470*/  MOV R26, UR8 ;  /* 0x00000008001a7c02 */ /* 0x000fe20008000f00 */
[----:B------:R-:W-:-:S03]  /*3480*/  IMAD.U32 R27, RZ, RZ, UR9 ;  /* 0x00000009ff1b7e24 */ /* 0x000fc6000f8e00ff */
[----:B------:R-:W2:Y:S04]  /*3490*/  LDG.E R30, desc[UR16][R30.64] ;  /* 0x000000101e1e7981 */ /* 0x000ea8000c1e1900 */
[----:B------:R-:W3:Y:S01]  /*34a0*/  LDG.E R26, desc[UR16][R26.64+0x4] ;  /* 0x000004101a1a7981 */ /* 0x000ee2000c1e1900 */
[----:B------:R-:W-:-:S04]  /*34b0*/  UIADD3 UR7, UPT, UPT, UR7, 0x2, URZ ;  /* 0x0000000207077890 */ /* 0x000fc8000fffe0ff */
[----:B------:R-:W-:Y:S01]  /*34c0*/  UISETP.GE.AND UP0, UPT, UR7, UR12, UPT ;  /* 0x0000000c0700728c */ /* 0x000fe2000bf06270 */
[----:B--2---:R-:W-:Y:S02]  /*34d0*/  R2UR UR9, R30 ;  /* 0x000000001e0972ca */ /* 0x004fe400000e0000 */
[----:B---3--:R-:W-:-:S13]  /*34e0*/  R2UR UR11, R26 ;  /* 0x000000001a0b72ca */ /* 0x008fda00000e0000 */
[----:B------:R-:W-:-:S09]  /*34f0*/  UISETP.GE.AND UP2, UPT, UR11, UR9, UPT ;  /* 0x000000090b00728c */ /* 0x000fd2000bf46270 */
[----:B------:R-:W-:Y:S05]  /*3500*/  BRA.U !UP2, `(.L_x_23) ;  /* 0x000000110a8c7547 */ /* 0x000fea000b800000 */
[----:B------:R-:W-:Y:S01]  /*3510*/  UIADD3 UR18, UPT, UPT, UR11, 0x1, URZ ;  /* 0x000000010b127890 */ /* 0x000fe2000fffe0ff */
[----:B------:R-:W-:Y:S01]  /*3520*/  FADD R25, R35, UR19 ;  /* 0x0000001323197e21 */ /* 0x000fe20008000000 */
[----:B------:R-:W-:Y:S02]  /*3530*/  MOV R27, UR9 ;  /* 0x00000009001b7c02 */ /* 0x000fe40008000f00 */
[----:B------:R-:W-:Y:S01]  /*3540*/  UIADD3 UR8, UPT, UPT, -UR9, UR18, URZ ;  /* 0x0000001209087290 */ /* 0x000fe2000fffe1ff */
[----:B------:R-:W-:-:S03]  /*3550*/  FFMA R25, R8, R25, R13 ;  /* 0x0000001908197223 */ /* 0x000fc6000000000d */
[----:B------:R-:W-:-:S09]  /*3560*/  ULOP3.LUT UP2, UR8, UR8, 0x3, URZ, 0xc0, !UPT ;  /* 0x0000000308087892 */ /* 0x000fd2000f84c0ff */
[----:B------:R-:W-:Y:S05]  /*3570*/  BRA.U !UP2, `(.L_x_24) ;  /* 0x000000050af47547 */ /* 0x000fea000b800000 */
[----:B------:R-:W0:Y:S01]  /*3580*/  S2UR UR14, SR_CgaCtaId ;  /* 0x00000000000e79c3 */ /* 0x000e220000008800 */
[----:B------:R-:W-:Y:S01]  /*3590*/  I2FP.F32.S32 R0, UR9 ;  /* 0x0000000900007c45 */ /* 0x000fe20008201400 */
[----:B------:R-:W-:Y:S01]  /*35a0*/  UMOV UR13, 0x400 ;  /* 0x00000400000d7882 */ /* 0x000fe20000000000 */
[----:B------:R-:W1:Y:S01]  /*35b0*/  MUFU.RCP R27, R14 ;  /* 0x0000000e001b7308 */ /* 0x000e620000001000 */
[----:B------:R-:W-:Y:S02]  /*35c0*/  BSSY.RECONVERGENT B2, `(.L_x_25) ;  /* 0x0000012000027945 */ /* 0x000fe40003800200 */
[----:B------:R-:W-:-:S04]  /*35d0*/  FADD R0, R25, R0 ;  /* 0x0000000019007221 */ /* 0x000fc80000000000 */
[----:B------:R-:W-:-:S06]  /*35e0*/  FADD R0, R0, UR19 ;  /* 0x0000001300007e21 */ /* 0x000fcc0008000000 */
[----:B------:R-:W2:Y:S01]  /*35f0*/  F2I.TRUNC.NTZ R0, R0 ;  /* 0x0000000000007305 */ /* 0x000ea2000020f100 */
[----:B-1----:R-:W-:Y:S01]  /*3600*/  FFMA R30, -R14, R27, 1 ;  /* 0x3f8000000e1e7423 */ /* 0x002fe2000000011b */
[----:B0-----:R-:W-:-:S03]  /*3610*/  ULEA UR13, UR14, UR13, 0x18 ;  /* 0x0000000d0e0d7291 */ /* 0x001fc6000f8ec0ff */
[----:B------:R-:W-:-:S03]  /*3620*/  FFMA R30, R27, R30, R27 ;  /* 0x0000001e1b1e7223 */ /* 0x000fc6000000001b */
[----:B--2---:R-:W-:-:S05]  /*3630*/  LEA R26, R0, UR13, 0x2 ;  /* 0x0000000d001a7c11 */ /* 0x004fca000f8e10ff */
[----:B------:R-:W0:Y:S02]  /*3640*/  LDS R3, [R26] ;  /* 0x000000001a037984 */ /* 0x000e240000000800 */
[----:B0-----:R-:W-:-:S04]  /*3650*/  FADD R3, R3, -R6 ;  /* 0x8000000603037221 */ /* 0x001fc80000000000 */
[----:B------:R-:W0:Y:S01]  /*3660*/  FCHK P0, R3, R14 ;  /* 0x0000000e03007302 */ /* 0x000e220000000000 */
[----:B------:R-:W-:-:S04]  /*3670*/  FFMA R27, R3, R30, RZ ;  /* 0x0000001e031b7223 */ /* 0x000fc800000000ff */
[----:B------:R-:W-:-:S04]  /*3680*/  FFMA R0, -R14, R27, R3 ;  /* 0x0000001b0e007223 */ /* 0x000fc80000000103 */
[----:B------:R-:W-:Y:S01]  /*3690*/  FFMA R0, R30, R0, R27 ;  /* 0x000000001e007223 */ /* 0x000fe2000000001b */
[----:B0-----:R-:W-:Y:S06]  /*36a0*/  @!P0 BRA `(.L_x_26) ;  /* 0x00000000000c8947 */ /* 0x001fec0003800000 */
[----:B------:R-:W-:Y:S01]  /*36b0*/  IMAD.MOV.U32 R0, RZ, RZ, R14 ;  /* 0x000000ffff007224 */ /* 0x000fe200078e000e */
[----:B------:R-:W-:-:S07]  /*36c0*/  MOV R26, 0x36e0 ;  /* 0x000036e0001a7802 */ /* 0x000fce0000000f00 */
[----:B------:R-:W-:Y:S05]  /*36d0*/  CALL.REL.NOINC `($__internal_1_$__cuda_sm3x_div_rn_noftz_f32_slowpath) ;  /* 0x0000003800687944 */ /* 0x000fea0003c00000 */
.L_x_26:
[----:B------:R-:W-:Y:S05]  /*36e0*/  BSYNC.RECONVERGENT B2 ;  /* 0x0000000000027941 */ /* 0x000fea0003800200 */
.L_x_25:
[----:B------:R-:W-:Y:S02]  /*36f0*/  HFMA2 R26, -RZ, RZ, 0.96630859375, -0.0022525787353515625 ;  /* 0x3bbb989dff1a7431 */ /* 0x000fe400000001ff */
[----:B------:R-:W-:Y:S01]  /*3700*/  FMUL.D2 R3, R0, -R0 ;  /* 0x8000000000037220 */ /* 0x000fe20000300000 */
[----:B------:R-:W-:Y:S01]  /*3710*/  IMAD.MOV.U32 R27, RZ, RZ, 0x437c0000 ;  /* 0x437c0000ff1b7424 */ /* 0x000fe200078e00ff */
[----:B------:R-:W-:Y:S02]  /*3720*/  UISETP.NE.AND UP2, UPT, UR8, 0x1, UPT ;  /* 0x000000010800788c */ /* 0x000fe4000bf45270 */
[----:B------:R-:W-:Y:S01]  /*3730*/  UIADD3 UR13, UPT, UPT, UR9, 0x1, URZ ;  /* 0x00000001090d7890 */ /* 0x000fe2000fffe0ff */
[----:B------:R-:W-:-:S04]  /*3740*/  FFMA.SAT R26, R3, R26, 0.5 ;  /* 0x3f000000031a7423 */ /* 0x000fc8000000201a */
[----:B------:R-:W-:-:S04]  /*3750*/  FFMA.RM R26, R26, R27, 12582913 ;  /* 0x4b4000011a1a7423 */ /* 0x000fc8000000401b */
[C---:B------:R-:W-:Y:S01]  /*3760*/  FADD R30, R26.reuse, -12583039 ;  /* 0xcb40007f1a1e7421 */ /* 0x040fe20000000000 */
[----:B------:R-:W-:-:S03]  /*3770*/  SHF.L.U32 R26, R26, 0x17, RZ ;  /* 0x000000171a1a7819 */ /* 0x000fc600000006ff */
[----:B------:R-:W-:-:S04]  /*3780*/  FFMA R30, R3, 1.4426950216293334961, -R30 ;  /* 0x3fb8aa3b031e7823 */ /* 0x000fc8000000081e */
[----:B------:R-:W-:-:S04]  /*3790*/  FFMA R30, R3, 1.925963033500011079e-08, R30 ;  /* 0x32a57060031e7823 */ /* 0x000fc8000000001e */
[----:B------:R-:W0:Y:S02]  /*37a0*/  MUFU.EX2 R3, R30 ;  /* 0x0000001e00037308 */ /* 0x000e240000000800 */
[----:B0-----:R-:W-:-:S04]  /*37b0*/  FMUL R3, R26, R3 ;  /* 0x000000031a037220 */ /* 0x001fc80000400000 */
[----:B------:R-:W-:Y:S01]  /*37c0*/  FMUL R27, R3, R0 ;  /* 0x00000000031b7220 */ /* 0x000fe20000400000 */
[----:B------:R-:W-:-:S03]  /*37d0*/  FADD R5, R5, R3 ;  /* 0x0000000305057221 */ /* 0x000fc60000000000 */
[----:B------:R-:W-:Y:S01]  /*37e0*/  FFMA R2, R27, R0, R2 ;  /* 0x000000001b027223 */ /* 0x000fe20000000002 */
[----:B------:R-:W-:Y:S01]  /*37f0*/  FADD R4, R4, R27 ;  /* 0x0000001b04047221 */ /* 0x000fe20000000000 */
[----:B------:R-:W-:Y:S01]  /*3800*/  IMAD.U32 R27, RZ, RZ, UR13 ;  /* 0x0000000dff1b7e24 */ /* 0x000fe2000f8e00ff */
[----:B------:R-:W-:Y:S06]  /*3810*/  BRA.U !UP2, `(.L_x_24) ;  /* 0x000000050a4c7547 */ /* 0x000fec000b800000 */
[----:B------:R-:W0:Y:S01]  /*3820*/  S2UR UR14, SR_CgaCtaId ;  /* 0x00000000000e79c3 */ /* 0x000e220000008800 */
[----:B------:R-:W-:Y:S01]  /*3830*/  I2FP.F32.S32 R0, R27 ;  /* 0x0000001b00007245 */ /* 0x000fe20000201400 */
        /* <DEDUP_REMOVED lines=17> */
[----:B------:R-:W-:Y:S02]  /*3950*/  MOV R0, R14 ;  /* 0x0000000e00007202 */ /* 0x000fe40000000f00 */
[----:B------:R-:W-:-:S07]  /*3960*/  MOV R26, 0x3980 ;  /* 0x00003980001a7802 */ /* 0x000fce0000000f00 */
[----:B------:R-:W-:Y:S05]  /*3970*/  CALL.REL.NOINC `($__internal_1_$__cuda_sm3x_div_rn_noftz_f32_slowpath) ;  /* 0x0000003400c07944 */ /* 0x000fea0003c00000 */
.L_x_28:
[----:B------:R-:W-:Y:S05]  /*3980*/  BSYNC.RECONVERGENT B2 ;  /* 0x0000000000027941 */ /* 0x000fea0003800200 */
.L_x_27:
[----:B------:R-:W-:Y:S02]  /*3990*/  HFMA2 R27, -RZ, RZ, 3.7421875, 0 ;  /* 0x437c0000ff1b7431 */ /* 0x000fe400000001ff */
[----:B------:R-:W-:Y:S02]  /*39a0*/  IMAD.MOV.U32 R26, RZ, RZ, 0x3bbb989d ;  /* 0x3bbb989dff1a7424 */ /* 0x000fe400078e00ff */
[----:B------:R-:W-:Y:S01]  /*39b0*/  FMUL.D2 R3, R0, -R0 ;  /* 0x8000000000037220 */ /* 0x000fe20000300000 */
[----:B------:R-:W-:Y:S02]  /*39c0*/  UISETP.NE.AND UP2, UPT, UR8, 0x2, UPT ;  /* 0x000000020800788c */ /* 0x000fe4000bf45270 */
[----:B------:R-:W-:Y:S01]  /*39d0*/  UIADD3 UR13, UPT, UPT, UR9, 0x2, URZ ;  /* 0x00000002090d7890 */ /* 0x000fe2000fffe0ff */
[----:B------:R-:W-:-:S04]  /*39e0*/  FFMA.SAT R26, R3, R26, 0.5 ;  /* 0x3f000000031a7423 */ /* 0x000fc8000000201a */
[----:B------:R-:W-:-:S04]  /*39f0*/  FFMA.RM R26, R26, R27, 12582913 ;  /* 0x4b4000011a1a7423 */ /* 0x000fc8000000401b */
[C---:B------:R-:W-:Y:S01]  /*3a00*/  FADD R30, R26.reuse, -12583039 ;  /* 0xcb40007f1a1e7421 */ /* 0x040fe20000000000 */
[----:B------:R-:W-:-:S03]  /*3a10*/  IMAD.SHL.U32 R26, R26, 0x800000, RZ ;  /* 0x008000001a1a7824 */ /* 0x000fc600078e00ff */
        /* <DEDUP_REMOVED lines=8> */
[----:B------:R-:W-:Y:S01]  /*3aa0*/  MOV R27, UR13 ;  /* 0x0000000d001b7c02 */ /* 0x000fe20008000f00 */
        /* <DEDUP_REMOVED lines=21> */
[----:B------:R-:W-:Y:S02]  /*3c00*/  MOV R0, R14 ;  /* 0x0000000e00007202 */ /* 0x000fe40000000f00 */
[----:B------:R-:W-:-:S07]  /*3c10*/  MOV R26, 0x3c30 ;  /* 0x00003c30001a7802 */ /* 0x000fce0000000f00 */
[----:B------:R-:W-:Y:S05]  /*3c20*/  CALL.REL.NOINC `($__internal_1_$__cuda_sm3x_div_rn_noftz_f32_slowpath) ;  /* 0x0000003400147944 */ /* 0x000fea0003c00000 */
.L_x_30:
[----:B------:R-:W-:Y:S05]  /*3c30*/  BSYNC.RECONVERGENT B2 ;  /* 0x0000000000027941 */ /* 0x000fea0003800200 */
.L_x_29:
[----:B------:R-:W-:Y:S02]  /*3c40*/  HFMA2 R27, -RZ, RZ, 3.7421875, 0 ;  /* 0x437c0000ff1b7431 */ /* 0x000fe400000001ff */
[----:B------:R-:W-:Y:S02]  /*3c50*/  IMAD.MOV.U32 R26, RZ, RZ, 0x3bbb989d ;  /* 0x3bbb989dff1a7424 */ /* 0x000fe400078e00ff */
[----:B------:R-:W-:Y:S01]  /*3c60*/  FMUL.D2 R3, R0, -R0 ;  /* 0x8000000000037220 */ /* 0x000fe20000300000 */
[----:B------:R-:W-:-:S03]  /*3c70*/  UIADD3 UR8, UPT, UPT, UR9, 0x3, URZ ;  /* 0x0000000309087890 */ /* 0x000fc6000fffe0ff */
        /* <DEDUP_REMOVED lines=12> */
[----:B------:R-:W-:-:S07]  /*3d40*/  MOV R27, UR8 ;  /* 0x00000008001b7c02 */ /* 0x000fce0008000f00 */
.L_x_24:
[----:B------:R-:W-:-:S04]  /*3d50*/  UIADD3 UR8, UPT, UPT, -UR9, UR11, URZ ;  /* 0x0000000b09087290 */ /* 0x000fc8000fffe1ff */
[----:B------:R-:W-:-:S09]  /*3d60*/  UISETP.GE.U32.AND UP2, UPT, UR8, 0x3, UPT ;  /* 0x000000030800788c */ /* 0x000fd2000bf46070 */
[----:B------:R-:W-:Y:S05]  /*3d70*/  BRA.U !UP2, `(.L_x_23) ;  /* 0x000000090a707547 */ /* 0x000fea000b800000 */
.L_x_39:
        /* <DEDUP_REMOVED lines=23> */
[----:B------:R-:W-:-:S07]  /*3ef0*/  IMAD.MOV.U32 R3, RZ, RZ, R0 ;  /* 0x000000ffff037224 */ /* 0x000fce00078e0000 */
.L_x_32:
[----:B------:R-:W-:Y:S05]  /*3f00*/  BSYNC.RECONVERGENT B2 ;  /* 0x0000000000027941 */ /* 0x000fea0003800200 */
.L_x_31:
[----:B------:R-:W-:Y:S01]  /*3f10*/  IADD3 R0, PT, PT, R27, 0x1, RZ ;  /* 0x000000011b007810 */ /* 0x000fe20007ffe0ff */
[----:B------:R-:W-:Y:S02]  /*3f20*/  IMAD.MOV.U32 R31, RZ, RZ, 0x3bbb989d ;  /* 0x3bbb989dff1f7424 */ /* 0x000fe400078e00ff */
[----:B------:R-:W-:Y:S01]  /*3f30*/  HFMA2 R33, -RZ, RZ, 3.7421875, 0 ;  /* 0x437c0000ff217431 */ /* 0x000fe200000001ff */
[----:B------:R-:W-:Y:S01]  /*3f40*/  MUFU.RCP R37, R14 ;  /* 0x0000000e00257308 */ /* 0x000fe20000001000 */
[----:B------:R-:W-:Y:S01]  /*3f50*/  I2FP.F32.S32 R0, R0 ;  /* 0x0000000000007245 */ /* 0x000fe20000201400 */
[----:B------:R-:W-:Y:S04]  /*3f60*/  BSSY.RECONVERGENT B2, `(.L_x_33) ;  /* 0x0000020000027945 */ /* 0x000fe80003800200 */
[----:B------:R-:W-:-:S04]  /*3f70*/  FADD R0, R25, R0 ;  /* 0x0000000019007221 */ /* 0x000fc80000000000 */
[----:B------:R-:W-:Y:S01]  /*3f80*/  FADD R30, R0, UR19 ;  /* 0x00000013001e7e21 */ /* 0x000fe20008000000 */
[----:B------:R-:W-:-:S04]  /*3f90*/  FMUL.D2 R0, R3, -R3 ;  /* 0x8000000303007220 */ /* 0x000fc80000300000 */
[----:B------:R-:W-:Y:S01]  /*3fa0*/  FFMA.SAT R26, R0, R31, 0.5 ;  /* 0x3f000000001a7423 */ /* 0x000fe2000000201f */
[----:B------:R-:W0:Y:S03]  /*3fb0*/  F2I.TRUNC.NTZ R30, R30 ;  /* 0x0000001e001e7305 */ /* 0x000e26000020f100 */
[----:B------:R-:W-:-:S04]  /*3fc0*/  FFMA.RM R26, R26, R33, 12582913 ;  /* 0x4b4000011a1a7423 */ /* 0x000fc80000004021 */
[C---:B------:R-:W-:Y:S01]  /*3fd0*/  FADD R33, R26.reuse, -12583039 ;  /* 0xcb40007f1a217421 */ /* 0x040fe20000000000 */
[----:B------:R-:W-:-:S03]  /*3fe0*/  IMAD.SHL.U32 R26, R26, 0x800000, RZ ;  /* 0x008000001a1a7824 */ /* 0x000fc600078e00ff */
[----:B------:R-:W-:Y:S01]  /*3ff0*/  FFMA R33, R0, 1.4426950216293334961, -R33 ;  /* 0x3fb8aa3b00217823 */ /* 0x000fe20000000821 */
[----:B0-----:R-:W-:-:S03]  /*4000*/  LEA R32, R30, UR8, 0x2 ;  /* 0x000000081e207c11 */ /* 0x001fc6000f8e10ff */
[----:B------:R-:W-:Y:S01]  /*4010*/  FFMA R33, R0, 1.925963033500011079e-08, R33 ;  /* 0x32a5706000217823 */ /* 0x000fe20000000021 */
[----:B------:R-:W-:Y:S01]  /*4020*/  FFMA R0, -R14, R37, 1 ;  /* 0x3f8000000e007423 */ /* 0x000fe20000000125 */
[----:B------:R-:W0:Y:S03]  /*4030*/  LDS R31, [R32] ;  /* 0x00000000201f7984 */ /* 0x000e260000000800 */
[----:B------:R-:W-:Y:S01]  /*4040*/  FFMA R0, R37, R0, R37 ;  /* 0x0000000025007223 */ /* 0x000fe20000000025 */
[----:B------:R-:W1:Y:S02]  /*4050*/  MUFU.EX2 R33, R33 ;  /* 0x0000002100217308 */ /* 0x000e640000000800 */
[----:B-1----:R-:W-:-:S04]  /*4060*/  FMUL R26, R26, R33 ;  /* 0x000000211a1a7220 */ /* 0x002fc80000400000 */
[C---:B------:R-:W-:Y:S01]  /*4070*/  FADD R5, R26.reuse, R5 ;  /* 0x000000051a057221 */ /* 0x040fe20000000000 */
[----:B------:R-:W-:-:S04]  /*4080*/  FMUL R37, R26, R3 ;  /* 0x000000031a257220 */ /* 0x000fc80000400000 */
[C---:B------:R-:W-:Y:S01]  /*4090*/  FFMA R2, R37.reuse, R3, R2 ;  /* 0x0000000325027223 */ /* 0x040fe20000000002 */
[----:B------:R-:W-:Y:S01]  /*40a0*/  FADD R4, R37, R4 ;  /* 0x0000000425047221 */ /* 0x000fe20000000000 */
[----:B0-----:R-:W-:-:S04]  /*40b0*/  FADD R31, R31, -R6 ;  /* 0x800000061f1f7221 */ /* 0x001fc80000000000 */
[----:B------:R-:W0:Y:S01]  /*40c0*/  FCHK P0, R31, R14 ;  /* 0x0000000e1f007302 */ /* 0x000e220000000000 */
[----:B------:R-:W-:-:S04]  /*40d0*/  FFMA R26, R0, R31, RZ ;  /* 0x0000001f001a7223 */ /* 0x000fc800000000ff */
[----:B------:R-:W-:-:S04]  /*40e0*/  FFMA R3, -R14, R26, R31 ;  /* 0x0000001a0e037223 */ /* 0x000fc8000000011f */
[----:B------:R-:W-:Y:S01]  /*40f0*/  FFMA R3, R0, R3, R26 ;  /* 0x0000000300037223 */ /* 0x000fe2000000001a */
[----:B0-----:R-:W-:Y:S06]  /*4100*/  @!P0 BRA `(.L_x_34) ;  /* 0x0000000000148947 */ /* 0x001fec0003800000 */
[----:B------:R-:W-:Y:S01]  /*4110*/  MOV R3, R31 ;  /* 0x0000001f00037202 */ /* 0x000fe20000000f00 */
[----:B------:R-:W-:Y:S01]  /*4120*/  IMAD.MOV.U32 R0, RZ, RZ, R14 ;  /* 0x000000ffff007224 */ /* 0x000fe200078e000e */
[----:B------:R-:W-:-:S07]  /*4130*/  MOV R26, 0x4150 ;  /* 0x00004150001a7802 */ /* 0x000fce0000000f00 */
[----:B------:R-:W-:Y:S05]  /*4140*/  CALL.REL.NOINC `($__internal_1_$__cuda_sm3x_div_rn_noftz_f32_slowpath) ;  /* 0x0000002c00cc7944 */ /* 0x000fea0003c00000 */
[----:B------:R-:W-:-:S07]  /*4150*/  MOV R3, R0 ;  /* 0x0000000000037202 */ /* 0x000fce0000000f00 */
.L_x_34:
[----:B------:R-:W-:Y:S05]  /*4160*/  BSYNC.RECONVERGENT B2 ;  /* 0x0000000000027941 */ /* 0x000fea0003800200 */
.L_x_33:
[----:B------:R-:W-:Y:S02]  /*4170*/  VIADD R0, R27, 0x2 ;  /* 0x000000021b007836 */ /* 0x000fe40000000000 */
[----:B------:R-:W-:Y:S02]  /*4180*/  HFMA2 R31, -RZ, RZ, 0.96630859375, -0.0022525787353515625 ;  /* 0x3bbb989dff1f7431 */ /* 0x000fe400000001ff */
[----:B------:R-:W-:Y:S01]  /*4190*/  IMAD.MOV.U32 R33, RZ, RZ, 0x437c0000 ;  /* 0x437c0000ff217424 */ /* 0x000fe200078e00ff */
[----:B------:R-:W-:Y:S01]  /*41a0*/  MUFU.RCP R37, R14 ;  /* 0x0000000e00257308 */ /* 0x000fe20000001000 */
[----:B------:R-:W-:Y:S01]  /*41b0*/  BSSY.RECONVERGENT B2, `(.L_x_35) ;  /* 0x0000021000027945 */ /* 0x000fe20003800200 */
[----:B------:R-:W-:-:S05]  /*41c0*/  I2FP.F32.S32 R0, R0 ;  /* 0x0000000000007245 */ /* 0x000fca0000201400 */
[----:B------:R-:W-:-:S04]  /*41d0*/  FADD R0, R25, R0 ;  /* 0x0000000019007221 */ /* 0x000fc80000000000 */
[----:B------:R-:W-:Y:S01]  /*41e0*/  FADD R30, R0, UR19 ;  /* 0x00000013001e7e21 */ /* 0x000fe20008000000 */
[----:B------:R-:W-:-:S04]  /*41f0*/  FMUL.D2 R0, R3, -R3 ;  /* 0x8000000303007220 */ /* 0x000fc80000300000 */
[----:B------:R-:W-:Y:S01]  /*4200*/  FFMA.SAT R26, R0, R31, 0.5 ;  /* 0x3f000000001a7423 */ /* 0x000fe2000000201f */
[----:B------:R-:W0:Y:S03]  /*4210*/  F2I.TRUNC.NTZ R30, R30 ;  /* 0x0000001e001e7305 */ /* 0x000e26000020f100 */
[----:B------:R-:W-:-:S04]  /*4220*/  FFMA.RM R26, R26, R33, 12582913 ;  /* 0x4b4000011a1a7423 */ /* 0x000fc80000004021 */
[C---:B------:R-:W-:Y:S01]  /*4230*/  FADD R33, R26.reuse, -12583039 ;  /* 0xcb40007f1a217421 */ /* 0x040fe20000000000 */
[----:B------:R-:W-:-:S03]  /*4240*/  SHF.L.U32 R26, R26, 0x17, RZ ;  /* 0x000000171a1a7819 */ /* 0x000fc600000006ff */
        /* <DEDUP_REMOVED lines=8> */
[----:B------:R-:W-:Y:S01]  /*42d0*/  FADD R5, R5, R26 ;  /* 0x0000001a05057221 */ /* 0x000fe20000000000 */
[----:B------:R-:W-:-:S04]  /*42e0*/  FMUL R37, R26, R3 ;  /* 0x000000031a257220 */ /* 0x000fc80000400000 */
[----:B------:R-:W-:Y:S01]  /*42f0*/  FFMA R2, R37, R3, R2 ;  /* 0x0000000325027223 */ /* 0x000fe20000000002 */
[----:B------:R-:W-:Y:S01]  /*4300*/  FADD R4, R4, R37 ;  /* 0x0000002504047221 */ /* 0x000fe20000000000 */
        /* <DEDUP_REMOVED lines=11> */
.L_x_36:
[----:B------:R-:W-:Y:S05]  /*43c0*/  BSYNC.RECONVERGENT B2 ;  /* 0x0000000000027941 */ /* 0x000fea0003800200 */
.L_x_35:
[----:B------:R-:W-:Y:S01]  /*43d0*/  IADD3 R0, PT, PT, R27, 0x3, RZ ;  /* 0x000000031b007810 */ /* 0x000fe20007ffe0ff */
[----:B------:R-:W-:Y:S01]  /*43e0*/  IMAD.MOV.U32 R31, RZ, RZ, 0x3bbb989d ;  /* 0x3bbb989dff1f7424 */ /* 0x000fe200078e00ff */
[----:B------:R-:W-:Y:S01]  /*43f0*/  MOV R33, 0x437c0000 ;  /* 0x437c000000217802 */ /* 0x000fe20000000f00 */
        /* <DEDUP_REMOVED lines=33> */
.L_x_38:
[----:B------:R-:W-:Y:S05]  /*4610*/  BSYNC.RECONVERGENT B2 ;  /* 0x0000000000027941 */ /* 0x000fea0003800200 */
.L_x_37:
[----:B------:R-:W-:Y:S02]  /*4620*/  HFMA2 R26, -RZ, RZ, 0.96630859375, -0.0022525787353515625 ;  /* 0x3bbb989dff1a7431 */ /* 0x000fe400000001ff */
[----:B------:R-:W-:Y:S01]  /*4630*/  FMUL.D2 R3, R0, -R0 ;  /* 0x8000000000037220 */ /* 0x000fe20000300000 */
[----:B------:R-:W-:Y:S02]  /*4640*/  IMAD.MOV.U32 R31, RZ, RZ, 0x437c0000 ;  /* 0x437c0000ff1f7424 */ /* 0x000fe400078e00ff */
[----:B------:R-:W-:-:S05]  /*4650*/  VIADD R27, R27, 0x4 ;  /* 0x000000041b1b7836 */ /* 0x000fca0000000000 */
[----:B------:R-:W-:Y:S01]  /*4660*/  ISETP.NE.AND P0, PT, R27, UR18, PT ;  /* 0x000000121b007c0c */ /* 0x000fe2000bf05270 */
        /* <DEDUP_REMOVED lines=12> */
[----:B------:R-:W-:Y:S06]  /*4730*/  @P0 BRA `(.L_x_39) ;  /* 0xfffffff400900947 */ /* 0x000fec000383ffff */
.L_x_23:
[----:B------:R-:W-:Y:S01]  /*4740*/  FADD R35, R35, 1 ;  /* 0x3f80000023237421 */ /* 0x000fe20000000000 */
[----:B------:R-:W-:Y:S06]  /*4750*/  BRA.U !UP0, `(.L_x_40) ;  /* 0xffffffed08347547 */ /* 0x000fec000b83ffff */
[----:B------:R-:W-:Y:S01]  /*4760*/  FMUL R27, R14, R5 ;  /* 0x000000050e1b7220 */ /* 0x000fe20000400000 */
[----:B------:R-:W-:Y:S03]  /*4770*/  BSSY.RECONVERGENT B2, `(.L_x_41) ;  /* 0x000000e000027945 */ /* 0x000fe60003800200 */
[----:B------:R-:W0:Y:S08]  /*4780*/  MUFU.RCP R0, R27 ;  /* 0x0000001b00007308 */ /* 0x000e300000001000 */
[----:B------:R-:W1:Y:S01]  /*4790*/  FCHK P0, R4, R27 ;  /* 0x0000001b04007302 */ /* 0x000e620000000000 */
[----:B0-----:R-:W-:-:S04]  /*47a0*/  FFMA R3, -R27, R0, 1 ;  /* 0x3f8000001b037423 */ /* 0x001fc80000000100 */
[----:B------:R-:W-:-:S04]  /*47b0*/  FFMA R3, R0, R3, R0 ;  /* 0x0000000300037223 */ /* 0x000fc80000000000 */
[----:B------:R-:W-:-:S04]  /*47c0*/  FFMA R0, R4, R3, RZ ;  /* 0x0000000304007223 */ /* 0x000fc800000000ff */
[----:B------:R-:W-:-:S04]  /*47d0*/  FFMA R25, -R27, R0, R4 ;  /* 0x000000001b197223 */ /* 0x000fc80000000104 */
[----:B------:R-:W-:Y:S01]  /*47e0*/  FFMA R25, R3, R25, R0 ;  /* 0x0000001903197223 */ /* 0x000fe20000000000 */
[----:B-1----:R-:W-:Y:S06]  /*47f0*/  @!P0 BRA `(.L_x_42) ;  /* 0x0000000000148947 */ /* 0x002fec0003800000 */
[----:B------:R-:W-:Y:S01]  /*4800*/  MOV R3, R4 ;  /* 0x0000000400037202 */ /* 0x000fe20000000f00 */
[----:B------:R-:W-:Y:S01]  /*4810*/  IMAD.MOV.U32 R0, RZ, RZ, R27 ;  /* 0x000000ffff007224 */ /* 0x000fe200078e001b */
[----:B------:R-:W-:-:S07]  /*4820*/  MOV R26, 0x4840 ;  /* 0x00004840001a7802 */ /* 0x000fce0000000f00 */
[----:B------:R-:W-:Y:S05]  /*4830*/  CALL.REL.NOINC `($__internal_1_$__cuda_sm3x_div_rn_noftz_f32_slowpath) ;  /* 0x0000002800107944 */ /* 0x000fea0003c00000 */
[----:B------:R-:W-:-:S07]  /*4840*/  MOV R25, R0 ;  /* 0x0000000000197202 */ /* 0x000fce0000000f00 */
.L_x_42:
[----:B------:R-:W-:Y:S05]  /*4850*/  BSYNC.RECONVERGENT B2 ;  /* 0x0000000000027941 */ /* 0x000fea0003800200 */
.L_x_41:
[----:B------:R-:W-:Y:S01]  /*4860*/  FMUL R26, R27, R27 ;  /* 0x0000001b1b1a7220 */ /* 0x000fe20000400000 */
[C---:B------:R-:W-:Y:S01]  /*4870*/  FADD R2, -R5.reuse, R2 ;  /* 0x0000000205027221 */ /* 0x040fe20000000100 */
[----:B------:R-:W-:Y:S01]  /*4880*/  FMUL R4, R4, R4 ;  /* 0x0000000404047220 */ /* 0x000fe20000400000 */
[----:B------:R-:W-:Y:S01]  /*4890*/  BSSY.RECONVERGENT B2, `(.L_x_43) ;  /* 0x000000e000027945 */ /* 0x000fe20003800200 */
[----:B------:R-:W0:Y:S02]  /*48a0*/  MUFU.RCP R0, R26 ;  /* 0x0000001a00007308 */ /* 0x000e240000001000 */
[----:B------:R-:W-:-:S06]  /*48b0*/  FFMA R3, R5, R2, -R4 ;  /* 0x0000000205037223 */ /* 0x000fcc0000000804 */
[----:B------:R-:W1:Y:S01]  /*48c0*/  FCHK P0, R3, R26 ;  /* 0x0000001a03007302 */ /* 0x000e620000000000 */
[----:B0-----:R-:W-:-:S04]  /*48d0*/  FFMA R27, -R26, R0, 1 ;  /* 0x3f8000001a1b7423 */ /* 0x001fc80000000100 */
[----:B------:R-:W-:-:S04]  /*48e0*/  FFMA R0, R0, R27, R0 ;  /* 0x0000001b00007223 */ /* 0x000fc80000000000 */
[----:B------:R-:W-:-:S04]  /*48f0*/  FFMA R5, R3, R0, RZ ;  /* 0x0000000003057223 */ /* 0x000fc800000000ff */
[----:B------:R-:W-:-:S04]  /*4900*/  FFMA R2, -R26, R5, R3 ;  /* 0x000000051a027223 */ /* 0x000fc80000000103 */
[----:B------:R-:W-:Y:S01]  /*4910*/  FFMA R2, R0, R2, R5 ;  /* 0x0000000200027223 */ /* 0x000fe20000000005 */
[----:B-1----:R-:W-:Y:S06]  /*4920*/  @!P0 BRA `(.L_x_44) ;  /* 0x0000000000108947 */ /* 0x002fec0003800000 */
[----:B------:R-:W-:Y:S01]  /*4930*/  IMAD.MOV.U32 R0, RZ, RZ, R26 ;  /* 0x000000ffff007224 */ /* 0x000fe200078e001a */
[----:B------:R-:W-:-:S07]  /*4940*/  MOV R26, 0x4960 ;  /* 0x00004960001a7802 */ /* 0x000fce0000000f00 */
[----:B------:R-:W-:Y:S05]  /*4950*/  CALL.REL.NOINC `($__internal_1_$__cuda_sm3x_div_rn_noftz_f32_slowpath) ;  /* 0x0000002400c87944 */ /* 0x000fea0003c00000 */
[----:B------:R-:W-:-:S07]  /*4960*/  MOV R2, R0 ;  /* 0x0000000000027202 */ /* 0x000fce0000000f00 */
.L_x_44:
[----:B------:R-:W-:Y:S05]  /*4970*/  BSYNC.RECONVERGENT B2 ;  /* 0x0000000000027941 */ /* 0x000fea0003800200 */
.L_x_43:
        /* <DEDUP_REMOVED lines=12> */
[----:B------:R-:W-:Y:S05]  /*4a40*/  CALL.REL.NOINC `($__internal_1_$__cuda_sm3x_div_rn_noftz_f32_slowpath) ;  /* 0x00000024008c7944 */ /* 0x000fea0003c00000 */
.L_x_46:
[----:B------:R-:W-:Y:S05]  /*4a50*/  BSYNC.RECONVERGENT B2 ;  /* 0x0000000000027941 */ /* 0x000fea0003800200 */
.L_x_45:
[----:B------:R-:W-:Y:S01]  /*4a60*/  UIADD3 UR6, UPT, UPT, UR6, 0x1, URZ ;  /* 0x0000000106067890 */ /* 0x000fe2000fffe0ff */
[----:B------:R-:W-:-:S03]  /*4a70*/  FADD R6, -R0, R6 ;  /* 0x0000000600067221 */ /* 0x000fc60000000100 */
[----:B------:R-:W-:-:S09]  /*4a80*/  UISETP.NE.AND UP0, UPT, UR6, UR10, UPT ;  /* 0x0000000a0600728c */ /* 0x000fd2000bf05270 */
[----:B------:R-:W-:Y:S05]  /*4a90*/  BRA.U !UP0, `(.L_x_21) ;  /* 0x0000000108fc7547 */ /* 0x000fea000b800000 */
[----:B------:R-:W-:Y:S05]  /*4aa0*/  BRA `(.L_x_47) ;  /* 0xffffffe800507947 */ /* 0x000fea000383ffff */
.L_x_22:
[----:B------:R-:W-:-:S09]  /*4ab0*/  UISETP.GE.AND UP0, UPT, UR6, 0x4, UPT ;  /* 0x000000040600788c */ /* 0x000fd2000bf06270 */
[----:B------:R-:W-:Y:S05]  /*4ac0*/  BRA.U !UP0, `(.L_x_48) ;  /* 0x0000000108c87547 */ /* 0x000fea000b800000 */
[----:B------:R-:W-:-:S04]  /*4ad0*/  ULOP3.LUT UR6, UR10, 0x7ffffffc, URZ, 0xc0, !UPT ;  /* 0x7ffffffc0a067892 */ /* 0x000fc8000f8ec0ff */
[----:B------:R-:W-:-:S04]  /*4ae0*/  UIADD3 UR6, UPT, UPT, -UR6, URZ, URZ ;  /* 0x000000ff06067290 */ /* 0x000fc8000fffe1ff */
[----:B------:R-:W-:-:S09]  /*4af0*/  UISETP.GE.AND UP0, UPT, UR6, URZ, UPT ;  /* 0x000000ff0600728c */ /* 0x000fd2000bf06270 */
[----:B------:R-:W-:Y:S05]  /*4b00*/  BRA.U UP0, `(.L_x_49) ;  /* 0x00000001009c7547 */ /* 0x000fea000b800000 */
[----:B------:R-:W-:Y:S02]  /*4b10*/  UIADD3 UR7, UPT, UPT, -UR6, URZ, URZ ;  /* 0x000000ff06077290 */ /* 0x000fe4000fffe1ff */
[----:B------:R-:W-:Y:S02]  /*4b20*/  UPLOP3.LUT UP0, UPT, UPT, UPT, UPT, 0x80, 0x8 ;  /* 0x000000000008789c */ /* 0x000fe40003f0f070 */
[----:B------:R-:W-:-:S09]  /*4b30*/  UISETP.GT.AND UP2, UPT, UR7, 0xc, UPT ;  /* 0x0000000c0700788c */ /* 0x000fd2000bf44270 */
[----:B------:R-:W-:Y:S05]  /*4b40*/  BRA.U !UP2, `(.L_x_50) ;  /* 0x000000010a507547 */ /* 0x000fea000b800000 */
[----:B------:R-:W-:-:S11]  /*4b50*/  UPLOP3.LUT UP0, UPT, UPT, UPT, UPT, 0x40, 0x4 ;  /* 0x000000000004789c */ /* 0x000fd60003f0e870 */
.L_x_51:
[----:B------:R-:W-:Y:S01]  /*4b60*/  FADD R0, -R9, R6 ;  /* 0x0000000609007221 */ /* 0x000fe20000000100 */
[----:B------:R-:W-:-:S03]  /*4b70*/  UIADD3 UR6, UPT, UPT, UR6, 0x10, URZ ;  /* 0x0000001006067890 */ /* 0x000fc6000fffe0ff */
[----:B------:R-:W-:Y:S01]  /*4b80*/  FADD R0, R0, -R9 ;  /* 0x8000000900007221 */ /* 0x000fe20000000000 */
[----:B------:R-:W-:-:S03]  /*4b90*/  UISETP.GE.AND UP2, UPT, UR6, -0xc, UPT ;  /* 0xfffffff40600788c */ /* 0x000fc6000bf46270 */
[----:B------:R-:W-:-:S04]  /*4ba0*/  FADD R0, R0, -R9 ;  /* 0x8000000900007221 */ /* 0x000fc80000000000 */
        /* <DEDUP_REMOVED lines=12> */
[----:B------:R-:W-:Y:S01]  /*4c70*/  FADD R6, R0, -R9 ;  /* 0x8000000900067221 */ /* 0x000fe20000000000 */
[----:B------:R-:W-:Y:S06]  /*4c80*/  BRA.U !UP2, `(.L_x_51) ;  /* 0xfffffffd0ab47547 */ /* 0x000fec000b83ffff */
.L_x_50:
[----:B------:R-:W-:-:S04]  /*4c90*/  UIADD3 UR7, UPT, UPT, -UR6, URZ, URZ ;  /* 0x000000ff06077290 */ /* 0x000fc8000fffe1ff */
[----:B------:R-:W-:-:S09]  /*4ca0*/  UISETP.GT.AND UP2, UPT, UR7, 0x4, UPT ;  /* 0x000000040700788c */ /* 0x000fd2000bf44270 */
[----:B------:R-:W-:Y:S05]  /*4cb0*/  BRA.U !UP2, `(.L_x_52) ;  /* 0x000000010a287547 */ /* 0x000fea000b800000 */
[--C-:B------:R-:W-:Y:S01]  /*4cc0*/  FADD R0, R6, -R9.reuse ;  /* 0x8000000906007221 */ /* 0x100fe20000000000 */
[----:B------:R-:W-:Y:S02]  /*4cd0*/  UPLOP3.LUT UP0, UPT, UPT, UPT, UPT, 0x40, 0x4 ;  /* 0x000000000004789c */ /* 0x000fe40003f0e870 */
[----:B------:R-:W-:Y:S01]  /*4ce0*/  UIADD3 UR6, UPT, UPT, UR6, 0x8, URZ ;  /* 0x0000000806067890 */ /* 0x000fe2000fffe0ff */
[----:B------:R-:W-:-:S04]  /*4cf0*/  FADD R0, R0, -R9 ;  /* 0x8000000900007221 */ /* 0x000fc80000000000 */
[----:B------:R-:W-:-:S04]  /*4d00*/  FADD R0, R0, -R9 ;  /* 0x8000000900007221 */ /* 0x000fc80000000000 */
[----:B------:R-:W-:-:S04]  /*4d10*/  FADD R0, R0, -R9 ;  /* 0x8000000900007221 */ /* 0x000fc80000000000 */
[----:B------:R-:W-:-:S04]  /*4d20*/  FADD R0, R0, -R9 ;  /* 0x8000000900007221 */ /* 0x000fc80000000000 */
[----:B------:R-:W-:-:S04]  /*4d30*/  FADD R0, R0, -R9 ;  /* 0x8000000900007221 */ /* 0x000fc80000000000 */
[----:B------:R-:W-:-:S04]  /*4d40*/  FADD R0, R0, -R9 ;  /* 0x8000000900007221 */ /* 0x000fc80000000000 */
[----:B------:R-:W-:-:S07]  /*4d50*/  FADD R6, R0, -R9 ;  /* 0x8000000900067221 */ /* 0x000fce0000000000 */
.L_x_52:
[----:B------:R-:W-:-:S09]  /*4d60*/  UISETP.NE.OR UP0, UPT, UR6, URZ, UP0 ;  /* 0x000000ff0600728c */ /* 0x000fd20008705670 */
[----:B------:R-:W-:Y:S05]  /*4d70*/  BRA.U !UP0, `(.L_x_48) ;  /* 0x00000001081c7547 */ /* 0x000fea000b800000 */
.L_x_49:
[----:B------:R-:W-:Y:S01]  /*4d80*/  UIADD3 UR6, UPT, UPT, UR6, 0x4, URZ ;  /* 0x0000000406067890 */ /* 0x000fe2000fffe0ff */
[----:B------:R-:W-:-:S03]  /*4d90*/  FADD R0, -R9, R6 ;  /* 0x0000000609007221 */ /* 0x000fc60000000100 */
[----:B------:R-:W-:Y:S01]  /*4da0*/  UISETP.NE.AND UP0, UPT, UR6, URZ, UPT ;  /* 0x000000ff0600728c */ /* 0x000fe2000bf05270 */
[----:B------:R-:W-:-:S04]  /*4db0*/  FADD R0, R0, -R9 ;  /* 0x8000000900007221 */ /* 0x000fc80000000000 */
[----:B------:R-:W-:-:S04]  /*4dc0*/  FADD R0, R0, -R9 ;  /* 0x8000000900007221 */ /* 0x000fc80000000000 */
[----:B------:R-:W-:Y:S01]  /*4dd0*/  FADD R6, R0, -R9 ;  /* 0x8000000900067221 */ /* 0x000fe20000000000 */
[----:B------:R-:W-:Y:S06]  /*4de0*/  BRA.U UP0, `(.L_x_49) ;  /* 0xfffffffd00e47547 */ /* 0x000fec000b83ffff */
.L_x_48:
[----:B------:R-:W-:-:S09]  /*4df0*/  ULOP3.LUT UP0, UR6, UR10, 0x3, URZ, 0xc0, !UPT ;  /* 0x000000030a067892 */ /* 0x000fd2000f80c0ff */
[----:B------:R-:W-:Y:S05]  /*4e00*/  BRA.U !UP0, `(.L_x_21) ;  /* 0x0000000108207547 */ /* 0x000fea000b800000 */
[----:B------:R-:W-:Y:S01]  /*4e10*/  UISETP.NE.AND UP0, UPT, UR6, 0x1, UPT ;  /* 0x000000010600788c */ /* 0x000fe2000bf05270 */
[----:B------:R-:W-:-:S03]  /*4e20*/  FADD R6, R6, -R9 ;  /* 0x8000000906067221 */ /* 0x000fc60000000000 */
[----:B------:R-:W-:Y:S02]  /*4e30*/  UISETP.NE.AND UP2, UPT, UR6, 0x2, UP0 ;  /* 0x000000020600788c */ /* 0x000fe40008745270 */
[----:B------:R-:W-:-:S04]  /*4e40*/  PLOP3.LUT P0, PT, PT, PT, UP0, 0x80, 0x8 ;  /* 0x000000000008781c */ /* 0x000fc80003f0f008 */
[----:B------:R-:W-:-:S09]  /*4e50*/  PLOP3.LUT P1, PT, PT, PT, UP2, 0x80, 0x8 ;  /* 0x000000000008781c */ /* 0x000fd20003f2f028 */
[----:B------:R-:W-:-:S04]  /*4e60*/  @P0 FADD R0, R6, -R9 ;  /* 0x8000000906000221 */ /* 0x000fc80000000000 */
[----:B------:R-:W-:-:S04]  /*4e70*/  @P1 FADD R0, R0, -R9 ;  /* 0x8000000900001221 */ /* 0x000fc80000000000 */
[----:B------:R-:W-:-:S07]  /*4e80*/  @P0 IMAD.MOV.U32 R6, RZ, RZ, R0 ;  /* 0x000000ffff060224 */ /* 0x000fce00078e0000 */
.L_x_21:
[----:B------:R-:W0:Y:S01]  /*4e90*/  LDCU UR6, c[0x3][0x5c] ;  /* 0x00c00b80ff0677ac */ /* 0x000e220008000800 */
[----:B------:R-:W-:Y:S02]  /*4ea0*/  HFMA2 R36, -RZ, RZ, 0, 0 ;  /* 0x00000000ff247431 */ /* 0x000fe400000001ff */
[----:B------:R-:W-:Y:S01]  /*4eb0*/  IMAD.MOV.U32 R27, RZ, RZ, RZ ;  /* 0x000000ffff1b7224 */ /* 0x000fe200078e00ff */
[----:B------:R-:W-:Y:S01]  /*4ec0*/  MOV R35, RZ ;  /* 0x000000ff00237202 */ /* 0x000fe20000000f00 */
[----:B0-----:R-:W-:-:S09]  /*4ed0*/  UISETP.GE.AND UP0, UPT, UR6, 0x1, UPT ;  /* 0x000000010600788c */ /* 0x001fd2000bf06270 */
[----:B------:R-:W-:Y:S05]  /*4ee0*/  BRA.U !UP0, `(.L_x_53) ;  /* 0x0000001108d07547 */ /* 0x000fea000b800000 */
[----:B------:R-:W-:Y:S01]  /*4ef0*/  IMAD.MOV.U32 R35, RZ, RZ, RZ ;  /* 0x000000ffff237224 */ /* 0x000fe200078e00ff */
[----:B------:R-:W-:Y:S01]  /*4f00*/  MOV R5, R10 ;  /* 0x0000000a00057202 */ /* 0x000fe20000000f00 */
[----:B------:R-:W-:Y:S01]  /*4f10*/  IMAD.MOV.U32 R27, RZ, RZ, RZ ;  /* 0x000000ffff1b7224 */ /* 0x000fe200078e00ff */
[----:B------:R-:W-:Y:S01]  /*4f20*/  MOV R36, RZ ;  /* 0x000000ff00247202 */ /* 0x000fe20000000f00 */
[----:B------:R-:W-:-:S06]  /*4f30*/  UMOV UR6, URZ ;  /* 0x000000ff00067c82 */ /* 0x000fcc0008000000 */
.L_x_71:
[----:B------:R-:W0:Y:S02]  /*4f40*/  LDCU.64 UR8, c[0x0][0x398] ;  /* 0x00007300ff0877ac */ /* 0x000e240008000a00 */
[----:B0-----:R-:W-:-:S06]  /*4f50*/  UIMAD.WIDE.U32 UR8, UR6, 0x4, UR8 ;  /* 0x00000004060878a5 */ /* 0x001fcc000f8e0008 */
[----:B------:R-:W-:Y:S01]  /*4f60*/  IMAD.U32 R30, RZ, RZ, UR8 ;  /* 0x00000008ff1e7e24 */ /* 0x000fe2000f8e00ff */
[----:B------:R-:W-:Y:S01]  /*4f70*/  MOV R31, UR9 ;  /* 0x00000009001f7c02 */ /* 0x000fe20008000f00 */
[----:B------:R-:W-:Y:S01]  /*4f80*/  IMAD.U32 R2, RZ, RZ, UR8 ;  /* 0x00000008ff027e24 */ /* 0x000fe2000f8e00ff */
[----:B------:R-:W-:-:S03]  /*4f90*/  MOV R3, UR9 ;  /* 0x0000000900037c02 */ /* 0x000fc60008000f00 */
        /* <DEDUP_REMOVED lines=10> */
[----:B------:R-:W-:Y:S02]  /*5040*/  IMAD.U32 R4, RZ, RZ, UR8 ;  /* 0x00000008ff047e24 */ /* 0x000fe4000f8e00ff */
        /* <DEDUP_REMOVED lines=26> */
.L_x_57:
[----:B------:R-:W-:Y:S05]  /*51f0*/  BSYNC.RECONVERGENT B2 ;  /* 0x0000000000027941 */ /* 0x000fea0003800200 */
.L_x_56:
        /* <DEDUP_REMOVED lines=12> */
[----:B0-----:R-:W-:Y:S01]  /*52c0*/  FMUL R3, R4, R3 ;  /* 0x0000000304037220 */ /* 0x001fe20000400000 */
[----:B------:R-:W-:-:S03]  /*52d0*/  MOV R4, UR11 ;  /* 0x0000000b00047c02 */ /* 0x000fc60008000f00 */
[----:B------:R-:W-:Y:S01]  /*52e0*/  FMUL R25, R3, R0 ;  /* 0x0000000003197220 */ /* 0x000fe20000400000 */
[----:B------:R-:W-:-:S03]  /*52f0*/  FADD R35, R35, R3 ;  /* 0x0000000323237221 */ /* 0x000fc60000000000 */
[----:B------:R-:W-:Y:S01]  /*5300*/  FFMA R36, R25, R0, R36 ;  /* 0x0000000019247223 */ /* 0x000fe20000000024 */
[----:B------:R-:W-:Y:S01]  /*5310*/  FADD R27, R27, R25 ;  /* 0x000000191b1b7221 */ /* 0x000fe20000000000 */
        /* <DEDUP_REMOVED lines=23> */
.L_x_59:
[----:B------:R-:W-:Y:S05]  /*5490*/  BSYNC.RECONVERGENT B2 ;  /* 0x0000000000027941 */ /* 0x000fea0003800200 */
.L_x_58:
[----:B------:R-:W-:Y:S01]  /*54a0*/  MOV R4, 0x3bbb989d ;  /* 0x3bbb989d00047802 */ /* 0x000fe20000000f00 */
[----:B------:R-:W-:Y:S01]  /*54b0*/  FMUL.D2 R3, R0, -R0 ;  /* 0x8000000000037220 */ /* 0x000fe20000300000 */
[----:B------:R-:W-:Y:S01]  /*54c0*/  IMAD.MOV.U32 R25, RZ, RZ, 0x437c0000 ;  /* 0x437c0000ff197424 */ /* 0x000fe200078e00ff */
[----:B------:R-:W-:Y:S02]  /*54d0*/  UISETP.NE.AND UP2, UPT, UR7, 0x2, UPT ;  /* 0x000000020700788c */ /* 0x000fe4000bf45270 */
[----:B------:R-:W-:Y:S01]  /*54e0*/  FFMA.SAT R4, R3, R4, 0.5 ;  /* 0x3f00000003047423 */ /* 0x000fe20000002004 */
[----:B------:R-:W-:-:S03]  /*54f0*/  UIADD3 UR11, UPT, UPT, UR8, 0x2, URZ ;  /* 0x00000002080b7890 */ /* 0x000fc6000fffe0ff */
[----:B------:R-:W-:-:S04]  /*5500*/  FFMA.RM R4, R4, R25, 12582913 ;  /* 0x4b40000104047423 */ /* 0x000fc80000004019 */
[C---:B------:R-:W-:Y:S01]  /*5510*/  FADD R26, R4.reuse, -12583039 ;  /* 0xcb40007f041a7421 */ /* 0x040fe20000000000 */
[----:B------:R-:W-:-:S03]  /*5520*/  SHF.L.U32 R4, R4, 0x17, RZ ;  /* 0x0000001704047819 */ /* 0x000fc600000006ff */
[----:B------:R-:W-:-:S04]  /*5530*/  FFMA R26, R3, 1.4426950216293334961, -R26 ;  /* 0x3fb8aa3b031a7823 */ /* 0x000fc8000000081a */
[----:B------:R-:W-:-:S04]  /*5540*/  FFMA R26, R3, 1.925963033500011079e-08, R26 ;  /* 0x32a57060031a7823 */ /* 0x000fc8000000001a */
[----:B------:R-:W0:Y:S02]  /*5550*/  MUFU.EX2 R3, R26 ;  /* 0x0000001a00037308 */ /* 0x000e240000000800 */
[----:B0-----:R-:W-:Y:S01]  /*5560*/  FMUL R3, R4, R3 ;  /* 0x0000000304037220 */ /* 0x001fe20000400000 */
[----:B------:R-:W-:-:S03]  /*5570*/  IMAD.U32 R4, RZ, RZ, UR11 ;  /* 0x0000000bff047e24 */ /* 0x000fc6000f8e00ff */
        /* <DEDUP_REMOVED lines=28> */
.L_x_61:
[----:B------:R-:W-:Y:S05]  /*5740*/  BSYNC.RECONVERGENT B2 ;  /* 0x0000000000027941 */ /* 0x000fea0003800200 */
.L_x_60:
[----:B------:R-:W-:Y:S02]  /*5750*/  HFMA2 R4, -RZ, RZ, 0.96630859375, -0.0022525787353515625 ;  /* 0x3bbb989dff047431 */ /* 0x000fe400000001ff */
[----:B------:R-:W-:Y:S01]  /*5760*/  FMUL.D2 R3, R0, -R0 ;  /* 0x8000000000037220 */ /* 0x000fe20000300000 */
[----:B------:R-:W-:Y:S01]  /*5770*/  IMAD.MOV.U32 R25, RZ, RZ, 0x437c0000 ;  /* 0x437c0000ff197424 */ /* 0x000fe200078e00ff */
[----:B------:R-:W-:Y:S02]  /*5780*/  UIADD3 UR7, UPT, UPT, UR8, 0x3, URZ ;  /* 0x0000000308077890 */ /* 0x000fe4000fffe0ff */
[----:B------:R-:W-:-:S04]  /*5790*/  FFMA.SAT R4, R3, R4, 0.5 ;  /* 0x3f00000003047423 */ /* 0x000fc80000002004 */
        /* <DEDUP_REMOVED lines=11> */
[----:B------:R-:W-:-:S07]  /*5850*/  FADD R27, R27, R25 ;  /* 0x000000191b1b7221 */ /* 0x000fce0000000000 */
.L_x_55:
[----:B------:R-:W-:-:S04]  /*5860*/  UIADD3 UR7, UPT, UPT, -UR8, UR9, URZ ;  /* 0x0000000908077290 */ /* 0x000fc8000fffe1ff */
[----:B------:R-:W-:-:S09]  /*5870*/  UISETP.GE.U32.AND UP2, UPT, UR7, 0x3, UPT ;  /* 0x000000030700788c */ /* 0x000fd2000bf46070 */
[----:B------:R-:W-:Y:S05]  /*5880*/  BRA.U !UP2, `(.L_x_54) ;  /* 0x000000090a607547 */ /* 0x000fea000b800000 */
.L_x_70:
        /* <DEDUP_REMOVED lines=22> */
[----:B------:R-:W-:-:S07]  /*59f0*/  IMAD.MOV.U32 R25, RZ, RZ, R0 ;  /* 0x000000ffff197224 */ /* 0x000fce00078e0000 */
.L_x_63:
[----:B------:R-:W-:Y:S05]  /*5a00*/  BSYNC.RECONVERGENT B2 ;  /* 0x0000000000027941 */ /* 0x000fea0003800200 */
.L_x_62:
[----:B------:R-:W-:Y:S01]  /*5a10*/  IADD3 R0, PT, PT, R4, 0x1, RZ ;  /* 0x0000000104007810 */ /* 0x000fe20007ffe0ff */
[----:B------:R-:W-:Y:S01]  /*5a20*/  HFMA2 R31, -RZ, RZ, 3.7421875, 0 ;  /* 0x437c0000ff1f7431 */ /* 0x000fe200000001ff */
[----:B------:R-:W-:Y:S01]  /*5a30*/  MUFU.RCP R33, R14 ;  /* 0x0000000e00217308 */ /* 0x000fe20000001000 */
[----:B------:R-:W-:Y:S01]  /*5a40*/  BSSY.RECONVERGENT B2, `(.L_x_64) ;  /* 0x0000021000027945 */ /* 0x000fe20003800200 */
[----:B------:R-:W-:Y:S01]  /*5a50*/  I2FP.F32.S32 R3, R0 ;  /* 0x0000000000037245 */ /* 0x000fe20000201400 */
[----:B------:R-:W-:-:S04]  /*5a60*/  FMUL.D2 R0, R25, -R25 ;  /* 0x8000001919007220 */ /* 0x000fc80000300000 */
[----:B------:R-:W-:-:S04]  /*5a70*/  FADD R3, R2, R3 ;  /* 0x0000000302037221 */ /* 0x000fc80000000000 */
[----:B------:R-:W-:Y:S01]  /*5a80*/  FADD R30, R3, UR19 ;  /* 0x00000013031e7e21 */ /* 0x000fe20008000000 */
[----:B------:R-:W-:-:S04]  /*5a90*/  IMAD.MOV.U32 R3, RZ, RZ, 0x3bbb989d ;  /* 0x3bbb989dff037424 */ /* 0x000fc800078e00ff */
        /* <DEDUP_REMOVED lines=27> */
.L_x_65:
[----:B------:R-:W-:Y:S05]  /*5c50*/  BSYNC.RECONVERGENT B2 ;  /* 0x0000000000027941 */ /* 0x000fea0003800200 */
.L_x_64:
[----:B------:R-:W-:Y:S01]  /*5c60*/  IADD3 R0, PT, PT, R4, 0x2, RZ ;  /* 0x0000000204007810 */ /* 0x000fe20007ffe0ff */
[----:B------:R-:W-:Y:S01]  /*5c70*/  MUFU.RCP R37, R14 ;  /* 0x0000000e00257308 */ /* 0x000fe20000001000 */
[----:B------:R-:W-:Y:S01]  /*5c80*/  MOV R31, 0x437c0000 ;  /* 0x437c0000001f7802 */ /* 0x000fe20000000f00 */
        /* <DEDUP_REMOVED lines=33> */
.L_x_67:
[----:B------:R-:W-:Y:S05]  /*5ea0*/  BSYNC.RECONVERGENT B2 ;  /* 0x0000000000027941 */ /* 0x000fea0003800200 */
.L_x_66:
        /* <DEDUP_REMOVED lines=35> */
.L_x_69:
[----:B------:R-:W-:Y:S05]  /*60e0*/  BSYNC.RECONVERGENT B2 ;  /* 0x0000000000027941 */ /* 0x000fea0003800200 */
.L_x_68:
[----:B------:R-:W-:Y:S02]  /*60f0*/  IMAD.MOV.U32 R26, RZ, RZ, 0x3bbb989d ;  /* 0x3bbb989dff1a7424 */ /* 0x000fe400078e00ff */
[----:B------:R-:W-:Y:S01]  /*6100*/  FMUL.D2 R3, R0, -R0 ;  /* 0x8000000000037220 */ /* 0x000fe20000300000 */
[----:B------:R-:W-:Y:S02]  /*6110*/  MOV R31, 0x437c0000 ;  /* 0x437c0000001f7802 */ /* 0x000fe40000000f00 */
[----:B------:R-:W-:Y:S01]  /*6120*/  IADD3 R4, PT, PT, R4, 0x4, RZ ;  /* 0x0000000404047810 */ /* 0x000fe20007ffe0ff */
[----:B------:R-:W-:-:S03]  /*6130*/  FFMA.SAT R26, R3, R26, 0.5 ;  /* 0x3f000000031a7423 */ /* 0x000fc6000000201a */
[----:B------:R-:W-:Y:S01]  /*6140*/  ISETP.NE.AND P0, PT, R4, UR14, PT ;  /* 0x0000000e04007c0c */ /* 0x000fe2000bf05270 */
        /* <DEDUP_REMOVED lines=12> */
.L_x_54:
[----:B------:R-:W-:Y:S01]  /*6210*/  FADD R5, R5, 1 ;  /* 0x3f80000005057421 */ /* 0x000fe20000000000 */
[----:B------:R-:W-:Y:S06]  /*6220*/  BRA.U !UP0, `(.L_x_71) ;  /* 0xffffffed08447547 */ /* 0x000fec000b83ffff */
.L_x_53:
        /* <DEDUP_REMOVED lines=11> */
[----:B------:R-:W-:Y:S02]  /*62e0*/  MOV R0, R4 ;  /* 0x0000000400007202 */ /* 0x000fe40000000f00 */
[----:B------:R-:W-:-:S07]  /*62f0*/  MOV R26, 0x6310 ;  /* 0x00006310001a7802 */ /* 0x000fce0000000f00 */
[----:B------:R-:W-:Y:S05]  /*6300*/  CALL.REL.NOINC `($__internal_1_$__cuda_sm3x_div_rn_noftz_f32_slowpath) ;  /* 0x0000000c005c7944 */ /* 0x000fea0003c00000 */
[----:B------:R-:W-:-:S07]  /*6310*/  IMAD.MOV.U32 R2, RZ, RZ, R0 ;  /* 0x000000ffff027224 */ /* 0x000fce00078e0000 */
.L_x_73:
[----:B------:R-:W-:Y:S05]  /*6320*/  BSYNC.RECONVERGENT B2 ;  /* 0x0000000000027941 */ /* 0x000fea0003800200 */
.L_x_72:
[----:B------:R-:W-:Y:S01]  /*6330*/  FMUL R26, R4, R4 ;  /* 0x00000004041a7220 */ /* 0x000fe20000400000 */
[----:B------:R-:W-:Y:S01]  /*6340*/  FADD R36, -R35, R36 ;  /* 0x0000002423247221 */ /* 0x000fe20000000100 */
        /* <DEDUP_REMOVED lines=11> */
[----:B------:R-:W-:Y:S02]  /*6400*/  MOV R0, R26 ;  /* 0x0000001a00007202 */ /* 0x000fe40000000f00 */
[----:B------:R-:W-:-:S07]  /*6410*/  MOV R26, 0x6430 ;  /* 0x00006430001a7802 */ /* 0x000fce0000000f00 */
[----:B------:R-:W-:Y:S05]  /*6420*/  CALL.REL.NOINC `($__internal_1_$__cuda_sm3x_div_rn_noftz_f32_slowpath) ;  /* 0x0000000c00147944 */ /* 0x000fea0003c00000 */
.L_x_75:
[----:B------:R-:W-:Y:S05]  /*6430*/  BSYNC.RECONVERGENT B2 ;  /* 0x0000000000027941 */ /* 0x000fea0003800200 */
.L_x_74:
[----:B------:R-:W-:Y:S01]  /*6440*/  FSETP.NE.AND P0, PT, |R35|, +INF , PT ;  /* 0x7f8000002300780b */ /* 0x000fe20003f05200 */
[----:B------:R-:W-:Y:S01]  /*6450*/  BSSY.RECONVERGENT B0, `(.L_x_76) ;  /* 0x0000057000007945 */ /* 0x000fe20003800200 */
[----:B------:R-:W-:Y:S02]  /*6460*/  PLOP3.LUT P1, PT, PT, PT, PT, 0x8, 0x80 ;  /* 0x000000000080781c */ /* 0x000fe40003f2e170 */
[----:B------:R-:W-:-:S04]  /*6470*/  FSETP.EQU.OR P0, PT, |R6|, +INF , !P0 ;  /* 0x7f8000000600780b */ /* 0x000fc8000470a600 */
[----:B------:R-:W-:-:S13]  /*6480*/  FSETP.EQU.OR P0, PT, |R2|, +INF , P0 ;  /* 0x7f8000000200780b */ /* 0x000fda000070a600 */
[----:B------:R-:W-:-:S04]  /*6490*/  @!P0 FSETP.GEU.AND P2, PT, R0, RZ, PT ;  /* 0x000000ff0000820b */ /* 0x000fc80003f4e000 */
[----:B------:R-:W-:-:S04]  /*64a0*/  @!P0 FSETP.NE.AND P1, PT, |R0|, +INF , !P2 ;  /* 0x7f8000000000880b */ /* 0x000fc80005725200 */
[----:B------:R-:W-:Y:S02]  /*64b0*/  @!P0 FSEL R28, R35, R28, P1 ;  /* 0x0000001c231c8208 */ /* 0x000fe40000800000 */
[----:B------:R-:W-:Y:S02]  /*64c0*/  @!P0 FSEL R29, R0, R29, P1 ;  /* 0x0000001d001d8208 */ /* 0x000fe40000800000 */
[----:B------:R-:W-:-:S13]  /*64d0*/  FSETP.LEU.OR P2, PT, R28, R7, !P1 ;  /* 0x000000071c00720b */ /* 0x000fda0004f4b400 */
[----:B------:R-:W-:Y:S05]  /*64e0*/  @P2 BRA `(.L_x_77) ;  /* 0x0000000400342947 */ /* 0x000fea0003800000 */
[----:B------:R0:W-:Y:S01]  /*64f0*/  STG.E desc[UR16][R18.64], R6 ;  /* 0x0000000612007986 */ /* 0x0001e2000c101910 */
[----:B------:R-:W-:Y:S01]  /*6500*/  FSETP.NEU.AND P0, PT, R29, -1, PT ;  /* 0xbf8000001d00780b */ /* 0x000fe20003f0d000 */
[----:B------:R-:W-:Y:S01]  /*6510*/  BSSY.RECONVERGENT B1, `(.L_x_78) ;  /* 0x0000048000017945 */ /* 0x000fe20003800200 */
[----:B------:R-:W-:-:S11]  /*6520*/  IMAD.MOV.U32 R3, RZ, RZ, 0x3f800000 ;  /* 0x3f800000ff037424 */ /* 0x000fd600078e00ff */
[----:B0-----:R-:W-:Y:S05]  /*6530*/  @!P0 BRA `(.L_x_79) ;  /* 0x0000000400148947 */ /* 0x001fea0003800000 */
[----:B------:R-:W-:-:S13]  /*6540*/  FSETP.NAN.AND P0, PT, |R29|, |R29|, PT ;  /* 0x4000001d1d00720b */ /* 0x000fda0003f08200 */
[----:B------:R-:W-:Y:S01]  /*6550*/  @P0 FADD R3, -R29, -0.5 ;  /* 0xbf0000001d030421 */ /* 0x000fe20000000100 */
[----:B------:R-:W-:Y:S06]  /*6560*/  @P0 BRA `(.L_x_79) ;  /* 0x0000000400080947 */ /* 0x000fec0003800000 */
[----:B------:R-:W-:-:S04]  /*6570*/  FSETP.NEU.AND P0, PT, |R29|, +INF , PT ;  /* 0x7f8000001d00780b */ /* 0x000fc80003f0d200 */
[----:B------:R-:W-:-:S13]  /*6580*/  FSETP.NEU.AND P0, PT, R29, RZ, P0 ;  /* 0x000000ff1d00720b */ /* 0x000fda000070d000 */
[----:B------:R-:W-:-:S05]  /*6590*/  @!P0 FADD R0, -R29, -R29 ;  /* 0x8000001d1d008221 */ /* 0x000fca0000000100 */
[----:B------:R-:W-:-:S04]  /*65a0*/  @!P0 LOP3.LUT R0, R0, 0x7fffffff, RZ, 0xc0, !PT ;  /* 0x7fffffff00008812 */ /* 0x000fc800078ec0ff */
[----:B------:R-:W-:Y:S01]  /*65b0*/  @!P0 LOP3.LUT R3, R0, 0x7f800000, RZ, 0x3c, !PT ;  /* 0x7f80000000038812 */ /* 0x000fe200078e3cff */
[----:B------:R-:W-:Y:S06]  /*65c0*/  @!P0 BRA `(.L_x_79) ;  /* 0x0000000000f08947 */ /* 0x000fec0003800000 */
[C---:B------:R-:W-:Y:S01]  /*65d0*/  FMUL R0, |R29|.reuse, 16777216 ;  /* 0x4b8000001d007820 */ /* 0x040fe20000400200 */
[C---:B------:R-:W-:Y:S01]  /*65e0*/  FSETP.GEU.AND P0, PT, |R29|.reuse, 1.175494350822287508e-38, PT ;  /* 0x008000001d00780b */ /* 0x040fe20003f0e200 */
[----:B------:R-:W-:Y:S01]  /*65f0*/  HFMA2 R25, -RZ, RZ, 0.771484375, 0.21533203125 ;  /* 0x3a2c32e4ff197431 */ /* 0x000fe200000001ff */
[----:B------:R-:W-:Y:S02]  /*6600*/  FSETP.GT.AND P2, PT, R29, RZ, PT ;  /* 0x000000ff1d00720b */ /* 0x000fe40003f44000 */
[----:B------:R-:W-:-:S04]  /*6610*/  FSEL R0, R0, |R29|, !P0 ;  /* 0x4000001d00007208 */ /* 0x000fc80004000000 */
[----:B------:R-:W-:-:S04]  /*6620*/  IADD3 R2, PT, PT, R0, -0x3f3504f3, RZ ;  /* 0xc0cafb0d00027810 */ /* 0x000fc80007ffe0ff */
[----:B------:R-:W-:Y:S02]  /*6630*/  LOP3.LUT R5, R2, 0xff800000, RZ, 0xc0, !PT ;  /* 0xff80000002057812 */ /* 0x000fe400078ec0ff */
[----:B------:R-:W-:-:S03]  /*6640*/  FSEL R2, RZ, -24, P0 ;  /* 0xc1c00000ff027808 */ /* 0x000fc60000000000 */
[----:B------:R-:W-:Y:S01]  /*6650*/  IMAD.IADD R0, R0, 0x1, -R5 ;  /* 0x0000000100007824 */ /* 0x000fe200078e0a05 */
[----:B------:R-:W-:-:S03]  /*6660*/  I2FP.F32.S32 R5, R5 ;  /* 0x0000000500057245 */ /* 0x000fc60000201400 */
[C---:B------:R-:W-:Y:S01]  /*6670*/  FADD R3, R0.reuse, 1 ;  /* 0x3f80000000037421 */ /* 0x040fe20000000000 */
[----:B------:R-:W-:Y:S01]  /*6680*/  FADD R7, R0, -1 ;  /* 0xbf80000000077421 */ /* 0x000fe20000000000 */
[----:B------:R-:W-:-:S03]  /*6690*/  FFMA R5, R5, 1.1920928955078125e-07, R2 ;  /* 0x3400000005057823 */ /* 0x000fc60000000002 */
[----:B------:R-:W-:Y:S01]  /*66a0*/  FADD R0, R7, R7 ;  /* 0x0000000707007221 */ /* 0x000fe20000000000 */
[----:B------:R-:W0:Y:S03]  /*66b0*/  MUFU.RCP R3, R3 ;  /* 0x0000000300037308 */ /* 0x000e260000001000 */
[----:B0-----:R-:W-:-:S04]  /*66c0*/  FMUL R0, R3, R0 ;  /* 0x0000000003007220 */ /* 0x001fc80000400000 */
[----:B------:R-:W-:Y:S01]  /*66d0*/  FADD R6, R7, -R0 ;  /* 0x8000000007067221 */ /* 0x000fe20000000000 */
[CC--:B------:R-:W-:Y:S01]  /*66e0*/  FMUL R4, R0.reuse, R0.reuse ;  /* 0x0000000000047220 */ /* 0x0c0fe20000400000 */
[----:B------:R-:W-:Y:S02]  /*66f0*/  FFMA R2, R0, 1.4426950216293334961, R5 ;  /* 0x3fb8aa3b00027823 */ /* 0x000fe40000000005 */
[----:B------:R-:W-:Y:S01]  /*6700*/  FADD R6, R6, R6 ;  /* 0x0000000606067221 */ /* 0x000fe20000000000 */
[C---:B------:R-:W-:Y:S01]  /*6710*/  FFMA R25, R4.reuse, R25, 0.0032181653659790754318 ;  /* 0x3b52e7db04197423 */ /* 0x040fe20000000019 */
[----:B------:R-:W-:Y:S02]  /*6720*/  FADD R5, R5, -R2 ;  /* 0x8000000205057221 */ /* 0x000fe40000000000 */
[----:B------:R-:W-:Y:S01]  /*6730*/  FFMA R6, R7, -R0, R6 ;  /* 0x8000000007067223 */ /* 0x000fe20000000006 */
[----:B------:R-:W-:Y:S01]  /*6740*/  FFMA R25, R4, R25, 0.018033718690276145935 ;  /* 0x3c93bb7304197423 */ /* 0x000fe20000000019 */
[----:B------:R-:W-:Y:S01]  /*6750*/  FFMA R5, R0, 1.4426950216293334961, R5 ;  /* 0x3fb8aa3b00057823 */ /* 0x000fe20000000005 */
[----:B------:R-:W-:-:S02]  /*6760*/  IMAD.MOV.U32 R7, RZ, RZ, 0x391fcb8e ;  /* 0x391fcb8eff077424 */ /* 0x000fc400078e00ff */
[----:B------:R-:W-:Y:S01]  /*6770*/  FMUL R6, R3, R6 ;  /* 0x0000000603067220 */ /* 0x000fe20000400000 */
[----:B------:R-:W-:-:S03]  /*6780*/  FFMA R25, R4, R25, 0.12022458761930465698 ;  /* 0x3df6384f04197423 */ /* 0x000fc60000000019 */
[----:B------:R-:W-:Y:S01]  /*6790*/  FFMA R5, R6, 1.4426950216293334961, R5 ;  /* 0x3fb8aa3b06057823 */ /* 0x000fe20000000005 */
[----:B------:R-:W-:-:S03]  /*67a0*/  FMUL R25, R4, R25 ;  /* 0x0000001904197220 */ /* 0x000fc60000400000 */
[----:B------:R-:W-:Y:S01]  /*67b0*/  FFMA R5, R0, 1.9251366722983220825e-08, R5 ;  /* 0x32a55e3400057823 */ /* 0x000fe20000000005 */
[----:B------:R-:W-:-:S04]  /*67c0*/  FMUL R3, R25, 3 ;  /* 0x4040000019037820 */ /* 0x000fc80000400000 */
[----:B------:R-:W-:-:S04]  /*67d0*/  FFMA R6, R6, R3, R5 ;  /* 0x0000000306067223 */ /* 0x000fc80000000005 */
[----:B------:R-:W-:-:S04]  /*67e0*/  FFMA R25, R0, R25, R6 ;  /* 0x0000001900197223 */ /* 0x000fc80000000006 */
[----:B------:R-:W-:-:S04]  /*67f0*/  FADD R3, R2, R25 ;  /* 0x0000001902037221 */ /* 0x000fc80000000000 */
[----:B------:R-:W-:Y:S01]  /*6800*/  FMUL R0, R3, -0.5 ;  /* 0xbf00000003007820 */ /* 0x000fe20000400000 */
[----:B------:R-:W-:-:S03]  /*6810*/  FADD R2, -R2, R3 ;  /* 0x0000000302027221 */ /* 0x000fc60000000100 */
[----:B------:R-:W0:Y:S01]  /*6820*/  FRND R5, R0 ;  /* 0x0000000000057307 */ /* 0x000e220000201000 */
[----:B------:R-:W-:Y:S01]  /*6830*/  FADD R2, R25, -R2 ;  /* 0x8000000219027221 */ /* 0x000fe20000000000 */
[----:B------:R-:W-:Y:S01]  /*6840*/  FFMA R3, R3, -0.5, -R0 ;  /* 0xbf00000003037823 */ /* 0x000fe20000000800 */
[----:B------:R-:W-:-:S03]  /*6850*/  FSETP.GT.AND P1, PT, |R0|, 152, PT ;  /* 0x431800000000780b */ /* 0x000fc60003f24200 */
[----:B------:R-:W-:Y:S02]  /*6860*/  FFMA R3, R2, -0.5, R3 ;  /* 0xbf00000002037823 */ /* 0x000fe40000000003 */
[----:B------:R-:W1:Y:S01]  /*6870*/  F2I.NTZ R4, R0 ;  /* 0x0000000000047305 */ /* 0x000e620000203100 */
[----:B0-----:R-:W-:Y:S01]  /*6880*/  FADD R2, R0, -R5 ;  /* 0x8000000500027221 */ /* 0x001fe20000000000 */
[----:B------:R-:W-:-:S03]  /*6890*/  FSETP.GT.AND P0, PT, R5, RZ, PT ;  /* 0x000000ff0500720b */ /* 0x000fc60003f04000 */
[----:B------:R-:W-:-:S04]  /*68a0*/  FADD R2, R2, R3 ;  /* 0x0000000302027221 */ /* 0x000fc80000000000 */
[----:B------:R-:W-:-:S04]  /*68b0*/  FFMA R3, R2, R7, 0.0013391353422775864601 ;  /* 0x3aaf85ed02037423 */ /* 0x000fc80000000007 */
[----:B------:R-:W-:-:S04]  /*68c0*/  FFMA R3, R2, R3, 0.0096188392490148544312 ;  /* 0x3c1d985602037423 */ /* 0x000fc80000000003 */
[----:B------:R-:W-:-:S04]  /*68d0*/  FFMA R3, R2, R3, 0.055503588169813156128 ;  /* 0x3d6357bb02037423 */ /* 0x000fc80000000003 */
[----:B------:R-:W-:-:S04]  /*68e0*/  FFMA R3, R2, R3, 0.24022644758224487305 ;  /* 0x3e75fdec02037423 */ /* 0x000fc80000000003 */
[----:B------:R-:W-:Y:S01]  /*68f0*/  FFMA R5, R2, R3, 0.69314718246459960938 ;  /* 0x3f31721802057423 */ /* 0x000fe20000000003 */
[----:B------:R-:W-:Y:S02]  /*6900*/  SEL R3, RZ, 0x83000000, P0 ;  /* 0x83000000ff037807 */ /* 0x000fe40000000000 */
[----:B------:R-:W-:Y:S01]  /*6910*/  FSETP.GEU.AND P0, PT, R0, RZ, PT ;  /* 0x000000ff0000720b */ /* 0x000fe20003f0e000 */
[----:B------:R-:W-:Y:S01]  /*6920*/  FFMA R5, R2, R5, 1 ;  /* 0x3f80000002057423 */ /* 0x000fe20000000005 */
[----:B------:R-:W-:Y:S01]  /*6930*/  IADD3 R2, PT, PT, R3, 0x7f000000, RZ ;  /* 0x7f00000003027810 */ /* 0x000fe20007ffe0ff */
[----:B-1----:R-:W-:Y:S01]  /*6940*/  IMAD R4, R4, 0x800000, -R3 ;  /* 0x0080000004047824 */ /* 0x002fe200078e0a03 */
[----:B------:R-:W-:-:S03]  /*6950*/  FSEL R3, RZ, +INF , !P0 ;  /* 0x7f800000ff037808 */ /* 0x000fc60004000000 */
[----:B------:R-:W-:-:S04]  /*6960*/  FMUL R5, R2, R5 ;  /* 0x0000000502057220 */ /* 0x000fc80000400000 */
[----:B------:R-:W-:Y:S01]  /*6970*/  @!P1 FMUL R3, R4, R5 ;  /* 0x0000000504039220 */ /* 0x000fe20000400000 */
[----:B------:R-:W-:-:S07]  /*6980*/  @P2 MOV R3, 0x7fffffff ;  /* 0x7fffffff00032802 */ /* 0x000fce0000000f00 */
.L_x_79:
[----:B------:R-:W-:Y:S05]  /*6990*/  BSYNC.RECONVERGENT B1 ;  /* 0x0000000000017941 */ /* 0x000fea0003800200 */
.L_x_78:
[----:B------:R0:W-:Y:S01]  /*69a0*/  STG.E desc[UR16][R20.64], R3 ;  /* 0x0000000314007986 */ /* 0x0001e2000c101910 */
[----:B------:R-:W-:-:S07]  /*69b0*/  IMAD.MOV.U32 R7, RZ, RZ, R28 ;  /* 0x000000ffff077224 */ /* 0x000fce00078e001c */
.L_x_77:
[----:B------:R-:W-:Y:S05]  /*69c0*/  BSYNC.RECONVERGENT B0 ;  /* 0x0000000000007941 */ /* 0x000fea0003800200 */
.L_x_76:
[----:B------:R-:W-:Y:S01]  /*69d0*/  UISETP.NE.AND UP0, UPT, UR4, 0x1, UPT ;  /* 0x000000010400788c */ /* 0x000fe2000bf05270 */
[----:B------:R-:W-:Y:S02]  /*69e0*/  MOV R0, R11 ;  /* 0x0000000b00007202 */ /* 0x000fe40000000f00 */
[----:B------:R-:W-:-:S06]  /*69f0*/  UMOV UR4, URZ ;  /* 0x000000ff00047c82 */ /* 0x000fcc0008000000 */
[----:B------:R-:W-:Y:S05]  /*6a00*/  BRA.U !UP0, `(.L_x_80) ;  /* 0x0000000508307547 */ /* 0x000fea000b800000 */
[----:B0-----:R-:W-:Y:S01]  /*6a10*/  SHF.R.U32.HI R3, RZ, 0x2, R24 ;  /* 0x00000002ff037819 */ /* 0x001fe20000011618 */
[----:B------:R-:W-:Y:S01]  /*6a20*/  IMAD.SHL.U32 R0, R17, 0x10, RZ ;  /* 0x0000001011007824 */ /* 0x000fe200078e00ff */
[----:B------:R-:W-:Y:S01]  /*6a30*/  MOV R11, 0x7f800000 ;  /* 0x7f800000000b7802 */ /* 0x000fe20000000f00 */
[----:B------:R-:W-:Y:S01]  /*6a40*/  IMAD.MOV.U32 R6, RZ, RZ, 0x3e055027 ;  /* 0x3e055027ff067424 */ /* 0x000fe200078e00ff */
[----:B------:R-:W-:Y:S01]  /*6a50*/  LOP3.LUT R3, R3, R24, RZ, 0x3c, !PT ;  /* 0x0000001803037212 */ /* 0x000fe200078e3cff */
[----:B------:R-:W-:Y:S03]  /*6a60*/  BSSY.RECONVERGENT B0, `(.L_x_81) ;  /* 0x000003a000007945 */ /* 0x000fe60003800200 */
[----:B------:R-:W-:-:S04]  /*6a70*/  SHF.L.U32 R2, R3, 0x1, RZ ;  /* 0x0000000103027819 */ /* 0x000fc800000006ff */
[----:B------:R-:W-:Y:S01]  /*6a80*/  LOP3.LUT R0, R3, R2, R0, 0x96, !PT ;  /* 0x0000000203007212 */ /* 0x000fe200078e9600 */
[----:B------:R-:W-:Y:S01]  /*6a90*/  IMAD.U32 R3, RZ, RZ, UR15 ;  /* 0x0000000fff037e24 */ /* 0x000fe2000f8e00ff */
[----:B------:R-:W-:Y:S02]  /*6aa0*/  UIADD3 UR15, UPT, UPT, UR15, 0xb0f8a, URZ ;  /* 0x000b0f8a0f0f7890 */ /* 0x000fe4000fffe0ff */
[----:B------:R-:W-:-:S04]  /*6ab0*/  LOP3.LUT R4, R0, R17, RZ, 0x3c, !PT ;  /* 0x0000001100047212 */ /* 0x000fc800078e3cff */
[----:B------:R-:W-:Y:S01]  /*6ac0*/  IADD3 R0, PT, PT, R3, 0x587c5, R4 ;  /* 0x000587c503007810 */ /* 0x000fe20007ffe004 */
[----:B------:R-:W-:-:S03]  /*6ad0*/  HFMA2 R3, -RZ, RZ, 0.1171875, 0 ;  /* 0x2f800000ff037431 */ /* 0x000fc600000001ff */
[----:B------:R-:W-:-:S05]  /*6ae0*/  I2FP.F32.U32 R0, R0 ;  /* 0x0000000000007245 */ /* 0x000fca0000201000 */
[----:B------:R-:W-:-:S05]  /*6af0*/  FFMA R0, R0, R3, 1.1641532182693481445e-10 ;  /* 0x2f00000000007423 */ /* 0x000fca0000000003 */
[----:B------:R-:W-:-:S13]  /*6b00*/  FSETP.GEU.AND P0, PT, R0, 1.175494350822287508e-38, PT ;  /* 0x008000000000780b */ /* 0x000fda0003f0e000 */
[----:B------:R-:W-:-:S04]  /*6b10*/  @!P0 FMUL R0, R0, 8388608 ;  /* 0x4b00000000008820 */ /* 0x000fc80000400000 */
[----:B------:R-:W-:-:S05]  /*6b20*/  VIADD R2, R0, 0xc0d55555 ;  /* 0xc0d5555500027836 */ /* 0x000fca0000000000 */
[----:B------:R-:W-:-:S04]  /*6b30*/  LOP3.LUT R3, R2, 0xff800000, RZ, 0xc0, !PT ;  /* 0xff80000002037812 */ /* 0x000fc800078ec0ff */
[-C--:B------:R-:W-:Y:S02]  /*6b40*/  IADD3 R2, PT, PT, R0, -R3.reuse, RZ ;  /* 0x8000000300027210 */ /* 0x080fe40007ffe0ff */
[----:B------:R-:W-:-:S03]  /*6b50*/  I2FP.F32.S32 R3, R3 ;  /* 0x0000000300037245 */ /* 0x000fc60000201400 */
[----:B------:R-:W-:-:S04]  /*6b60*/  FADD R5, R2, -1 ;  /* 0xbf80000002057421 */ /* 0x000fc80000000000 */
[----:B------:R-:W-:-:S04]  /*6b70*/  FFMA R2, R5, -R6, 0.14084610342979431152 ;  /* 0x3e1039f605027423 */ /* 0x000fc80000000806 */
[----:B------:R-:W-:-:S04]  /*6b80*/  FFMA R2, R5, R2, -0.12148627638816833496 ;  /* 0xbdf8cdcc05027423 */ /* 0x000fc80000000002 */
[----:B------:R-:W-:-:S04]  /*6b90*/  FFMA R2, R5, R2, 0.13980610668659210205 ;  /* 0x3e0f295505027423 */ /* 0x000fc80000000002 */
[----:B------:R-:W-:-:S04]  /*6ba0*/  FFMA R2, R5, R2, -0.16684235632419586182 ;  /* 0xbe2ad8b905027423 */ /* 0x000fc80000000002 */
[----:B------:R-:W-:-:S04]  /*6bb0*/  FFMA R2, R5, R2, 0.20012299716472625732 ;  /* 0x3e4ced0b05027423 */ /* 0x000fc80000000002 */
[----:B------:R-:W-:-:S04]  /*6bc0*/  FFMA R2, R5, R2, -0.24999669194221496582 ;  /* 0xbe7fff2205027423 */ /* 0x000fc80000000002 */
[----:B------:R-:W-:-:S04]  /*6bd0*/  FFMA R2, R5, R2, 0.33333182334899902344 ;  /* 0x3eaaaa7805027423 */ /* 0x000fc80000000002 */
[C---:B------:R-:W-:Y:S01]  /*6be0*/  FFMA R6, R5.reuse, R2, -0.5 ;  /* 0xbf00000005067423 */ /* 0x040fe20000000002 */
[----:B------:R-:W-:Y:S02]  /*6bf0*/  FSEL R2, RZ, -23, P0 ;  /* 0xc1b80000ff027808 */ /* 0x000fe40000000000 */
[----:B------:R-:W-:Y:S01]  /*6c00*/  ISETP.GT.U32.AND P0, PT, R0, 0x7f7fffff, PT ;  /* 0x7f7fffff0000780c */ /* 0x000fe20003f04070 */
[----:B------:R-:W-:Y:S02]  /*6c10*/  FMUL R6, R5, R6 ;  /* 0x0000000605067220 */ /* 0x000fe40000400000 */
[----:B------:R-:W-:Y:S01]  /*6c20*/  FFMA R2, R3, 1.1920928955078125e-07, R2 ;  /* 0x3400000003027823 */ /* 0x000fe20000000002 */
[----:B------:R-:W-:Y:S01]  /*6c30*/  SHF.R.U32.HI R3, RZ, 0x2, R22 ;  /* 0x00000002ff037819 */ /* 0x000fe20000011616 */
[----:B------:R-:W-:-:S03]  /*6c40*/  FFMA R5, R5, R6, R5 ;  /* 0x0000000605057223 */ /* 0x000fc60000000005 */
[----:B------:R-:W-:Y:S01]  /*6c50*/  LOP3.LUT R3, R3, R22, RZ, 0x3c, !PT ;  /* 0x0000001603037212 */ /* 0x000fe200078e3cff */
[----:B------:R-:W-:Y:S01]  /*6c60*/  FFMA R6, R2, 0.69314718246459960938, R5 ;  /* 0x3f31721802067823 */ /* 0x000fe20000000005 */
[----:B------:R-:W-:-:S03]  /*6c70*/  SHF.L.U32 R2, R4, 0x4, RZ ;  /* 0x0000000404027819 */ /* 0x000fc600000006ff */
[C---:B------:R-:W-:Y:S01]  /*6c80*/  @P0 FFMA R6, R0.reuse, R11, +INF ;  /* 0x7f80000000060423 */ /* 0x040fe2000000000b */
[----:B------:R-:W-:Y:S01]  /*6c90*/  FSETP.NEU.AND P0, PT, R0, RZ, PT ;  /* 0x000000ff0000720b */ /* 0x000fe20003f0d000 */
[----:B------:R-:W-:Y:S02]  /*6ca0*/  IMAD.SHL.U32 R5, R3, 0x2, RZ ;  /* 0x0000000203057824 */ /* 0x000fe400078e00ff */
[----:B------:R-:W-:-:S03]  /*6cb0*/  FMUL R6, R6, -2 ;  /* 0xc000000006067820 */ /* 0x000fc60000400000 */
[----:B------:R-:W-:Y:S01]  /*6cc0*/  LOP3.LUT R5, R3, R5, R2, 0x96, !PT ;  /* 0x0000000503057212 */ /* 0x000fe200078e9602 */
[----:B------:R-:W-:Y:S01]  /*6cd0*/  IMAD.MOV.U32 R3, RZ, RZ, 0x30c90fdb ;  /* 0x30c90fdbff037424 */ /* 0x000fe200078e00ff */
[----:B------:R-:W-:Y:S02]  /*6ce0*/  FSEL R22, R6, +INF , P0 ;  /* 0x7f80000006167808 */ /* 0x000fe40000000000 */
[----:B------:R-:W-:Y:S02]  /*6cf0*/  LOP3.LUT R5, R5, R4, RZ, 0x3c, !PT ;  /* 0x0000000405057212 */ /* 0x000fe400078e3cff */
[----:B------:R0:W1:Y:S01]  /*6d00*/  MUFU.RSQ R25, R22 ;  /* 0x0000001600197308 */ /* 0x0000620000001400 */
[----:B------:R-:W-:Y:S01]  /*6d10*/  VIADD R2, R22, 0xf3000000 ;  /* 0xf300000016027836 */ /* 0x000fe20000000000 */
[----:B------:R-:W-:-:S04]  /*6d20*/  IADD3 R0, PT, PT, R5, UR15, RZ ;  /* 0x0000000f05007c10 */ /* 0x000fc8000fffe0ff */
[----:B------:R-:W-:Y:S02]  /*6d30*/  ISETP.GT.U32.AND P0, PT, R2, 0x727fffff, PT ;  /* 0x727fffff0200780c */ /* 0x000fe40003f04070 */
[----:B------:R-:W-:-:S05]  /*6d40*/  I2FP.F32.U32 R0, R0 ;  /* 0x0000000000007245 */ /* 0x000fca0000201000 */
[----:B------:R-:W-:-:S06]  /*6d50*/  FFMA R6, R0, R3, 7.314590599882819788e-10 ;  /* 0x30490fdb00067423 */ /* 0x000fcc0000000003 */
[----:B01----:R-:W-:Y:S05]  /*6d60*/  @!P0 BRA `(.L_x_82) ;  /* 0x0000000000148947 */ /* 0x003fea0003800000 */
[----:B------:R-:W-:Y:S01]  /*6d70*/  BSSY.RECONVERGENT B1, `(.L_x_83) ;  /* 0x0000003000017945 */ /* 0x000fe20003800200 */
[----:B------:R-:W-:-:S07]  /*6d80*/  MOV R25, 0x6da0 ;  /* 0x00006da000197802 */ /* 0x000fce0000000f00 */
[----:B------:R-:W-:Y:S05]  /*6d90*/  CALL.REL.NOINC `($__internal_0_$__cuda_sm20_sqrt_rn_f32_slowpath) ;  /* 0x0000000000587944 */ /* 0x000fea0003c00000 */
[----:B------:R-:W-:Y:S05]  /*6da0*/  BSYNC.RECONVERGENT B1 ;  /* 0x0000000000017941 */ /* 0x000fea0003800200 */
.L_x_83:
[----:B------:R-:W-:Y:S05]  /*6db0*/  BRA `(.L_x_84) ;  /* 0x0000000000107947 */ /* 0x000fea0003800000 */
.L_x_82:
[----:B------:R-:W-:Y:S01]  /*6dc0*/  FMUL.FTZ R11, R22, R25 ;  /* 0x00000019160b7220 */ /* 0x000fe20000410000 */
[----:B------:R-:W-:-:S03]  /*6dd0*/  FMUL.FTZ R2, R25, 0.5 ;  /* 0x3f00000019027820 */ /* 0x000fc60000410000 */
[----:B------:R-:W-:-:S04]  /*6de0*/  FFMA R0, -R11, R11, R22 ;  /* 0x0000000b0b007223 */ /* 0x000fc80000000116 */
[----:B------:R-:W-:-:S07]  /*6df0*/  FFMA R11, R0, R2, R11 ;  /* 0x00000002000b7223 */ /* 0x000fce000000000b */
.L_x_84:
[----:B------:R-:W-:Y:S05]  /*6e00*/  BSYNC.RECONVERGENT B0 ;  /* 0x0000000000007941 */ /* 0x000fea0003800200 */
.L_x_81:
[----:B------:R-:W-:Y:S01]  /*6e10*/  FMUL.RZ R6, R6, 0.15915493667125701904 ;  /* 0x3e22f98306067820 */ /* 0x000fe2000040c000 */
[----:B------:R-:W-:Y:S01]  /*6e20*/  MOV R3, R17 ;  /* 0x0000001100037202 */ /* 0x000fe20000000f00 */
[----:B------:R-:W-:Y:S01]  /*6e30*/  IMAD.MOV.U32 R22, RZ, RZ, R16 ;  /* 0x000000ffff167224 */ /* 0x000fe200078e0010 */
[----:B------:R-:W-:Y:S01]  /*6e40*/  MOV R24, R23 ;  /* 0x0000001700187202 */ /* 0x000fe20000000f00 */
[----:B------:R-:W0:Y:S01]  /*6e50*/  MUFU.SIN R0, R6 ;  /* 0x0000000600007308 */ /* 0x000e220000000400 */
[----:B------:R-:W-:Y:S01]  /*6e60*/  IMAD.MOV.U32 R17, RZ, RZ, R5 ;  /* 0x000000ffff117224 */ /* 0x000fe200078e0005 */
[----:B------:R-:W-:Y:S01]  /*6e70*/  MOV R16, R4 ;  /* 0x0000000400107202 */ /* 0x000fe20000000f00 */
[----:B------:R-:W-:Y:S01]  /*6e80*/  IMAD.MOV.U32 R23, RZ, RZ, R3 ;  /* 0x000000ffff177224 */ /* 0x000fe200078e0003 */
[----:B------:R-:W-:-:S04]  /*6e90*/  UMOV UR4, 0x1 ;  /* 0x0000000100047882 */ /* 0x000fc80000000000 */
[----:B------:R-:W1:Y:S01]  /*6ea0*/  MUFU.COS R2, R6 ;  /* 0x0000000600027308 */ /* 0x000e620000000000 */
[-C--:B0-----:R-:W-:Y:S01]  /*6eb0*/  FMUL R0, R0, R11.reuse ;  /* 0x0000000b00007220 */ /* 0x081fe20000400000 */
[----:B-1----:R-:W-:-:S07]  /*6ec0*/  FMUL R11, R2, R11 ;  /* 0x0000000b020b7220 */ /* 0x002fce0000400000 */
.L_x_80:
[----:B------:R-:W-:Y:S01]  /*6ed0*/  FFMA R6, R15, R0, R12 ;  /* 0x000000000f067223 */ /* 0x000fe2000000000c */
[----:B------:R-:W-:Y:S06]  /*6ee0*/  BRA.U UP1, `(.L_x_85) ;  /* 0xffffffc501187547 */ /* 0x000fec000b83ffff */
[----:B------:R-:W-:Y:S05]  /*6ef0*/  EXIT ;  /* 0x000000000000794d */ /* 0x000fea0003800000 */
        .weak           $__internal_0_$__cuda_sm20_sqrt_rn_f32_slowpath
        .type           $__internal_0_$__cuda_sm20_sqrt_rn_f32_slowpath,@function
        .size           $__internal_0_$__cuda_sm20_sqrt_rn_f32_slowpath,($__internal_1_$__cuda_sm3x_div_rn_noftz_f32_slowpath - $__internal_0_$__cuda_sm20_sqrt_rn_f32_slowpath)
$__internal_0_$__cuda_sm20_sqrt_rn_f32_slowpath:
[----:B------:R-:W-:-:S13]  /*6f00*/  LOP3.LUT P0, RZ, R22, 0x7fffffff, RZ, 0xc0, !PT ;  /* 0x7fffffff16ff7812 */ /* 0x000fda000780c0ff */
[----:B------:R-:W-:Y:S01]  /*6f10*/  @!P0 MOV R2, R22 ;  /* 0x0000001600028202 */ /* 0x000fe20000000f00 */
[----:B------:R-:W-:Y:S06]  /*6f20*/  @!P0 BRA `(.L_x_86) ;  /* 0x0000000000448947 */ /* 0x000fec0003800000 */
[----:B------:R-:W-:Y:S01]  /*6f30*/  FSETP.GEU.FTZ.AND P0, PT, R22, RZ, PT ;  /* 0x000000ff1600720b */ /* 0x000fe20003f1e000 */
[----:B------:R-:W-:-:S12]  /*6f40*/  IMAD.MOV.U32 R0, RZ, RZ, R22 ;  /* 0x000000ffff007224 */ /* 0x000fd800078e0016 */
[----:B------:R-:W-:Y:S01]  /*6f50*/  @!P0 MOV R2, 0x7fffffff ;  /* 0x7fffffff00028802 */ /* 0x000fe20000000f00 */
[----:B------:R-:W-:Y:S06]  /*6f60*/  @!P0 BRA `(.L_x_86) ;  /* 0x0000000000348947 */ /* 0x000fec0003800000 */
[----:B------:R-:W-:-:S13]  /*6f70*/  FSETP.GTU.FTZ.AND P0, PT, |R0|, +INF , PT ;  /* 0x7f8000000000780b */ /* 0x000fda0003f1c200 */
[----:B------:R-:W-:Y:S01]  /*6f80*/  @P0 FADD.FTZ R2, R0, 1 ;  /* 0x3f80000000020421 */ /* 0x000fe20000010000 */
[----:B------:R-:W-:Y:S06]  /*6f90*/  @P0 BRA `(.L_x_86) ;  /* 0x0000000000280947 */ /* 0x000fec0003800000 */
[----:B------:R-:W-:-:S13]  /*6fa0*/  FSETP.NEU.FTZ.AND P0, PT, |R0|, +INF , PT ;  /* 0x7f8000000000780b */ /* 0x000fda0003f1d200 */
[----:B------:R-:W-:-:S04]  /*6fb0*/  @P0 FFMA R3, R0, 1.84467440737095516160e+19, RZ ;  /* 0x5f80000000030823 */ /* 0x000fc800000000ff */
[----:B------:R-:W0:Y:S02]  /*6fc0*/  @P0 MUFU.RSQ R2, R3 ;  /* 0x0000000300020308 */ /* 0x000e240000001400 */
[----:B0-----:R-:W-:Y:S01]  /*6fd0*/  @P0 FMUL.FTZ R22, R3, R2 ;  /* 0x0000000203160220 */ /* 0x001fe20000410000 */
[----:B------:R-:W-:Y:S01]  /*6fe0*/  @P0 FMUL.FTZ R24, R2, 0.5 ;  /* 0x3f00000002180820 */ /* 0x000fe20000410000 */
[----:B------:R-:W-:Y:S02]  /*6ff0*/  @!P0 IMAD.MOV.U32 R2, RZ, RZ, R0 ;  /* 0x000000ffff028224 */ /* 0x000fe400078e0000 */
[----:B------:R-:W-:-:S04]  /*7000*/  @P0 FADD.FTZ R11, -R22, -RZ ;  /* 0x800000ff160b0221 */ /* 0x000fc80000010100 */
[----:B------:R-:W-:-:S04]  /*7010*/  @P0 FFMA R11, R22, R11, R3 ;  /* 0x0000000b160b0223 */ /* 0x000fc80000000003 */
[----:B------:R-:W-:-:S04]  /*7020*/  @P0 FFMA R11, R11, R24, R22 ;  /* 0x000000180b0b0223 */ /* 0x000fc80000000016 */
[----:B------:R-:W-:-:S07]  /*7030*/  @P0 FMUL.FTZ R2, R11, 2.3283064365386962891e-10 ;  /* 0x2f8000000b020820 */ /* 0x000fce0000410000 */
.L_x_86:
[----:B------:R-:W-:Y:S01]  /*7040*/  HFMA2 R3, -RZ, RZ, 0, 0 ;  /* 0x00000000ff037431 */ /* 0x000fe200000001ff */
[----:B------:R-:W-:Y:S01]  /*7050*/  MOV R11, R2 ;  /* 0x00000002000b7202 */ /* 0x000fe20000000f00 */
[----:B------:R-:W-:-:S04]  /*7060*/  IMAD.MOV.U32 R2, RZ, RZ, R25 ;  /* 0x000000ffff027224 */ /* 0x000fc800078e0019 */
[----:B------:R-:W-:Y:S05]  /*7070*/  RET.REL.NODEC R2 `(empiricalNullFilter) ;  /* 0xffffff8c02e07950 */ /* 0x000fea0003c3ffff */
        .weak           $__internal_1_$__cuda_sm3x_div_rn_noftz_f32_slowpath
        .type           $__internal_1_$__cuda_sm3x_div_rn_noftz_f32_slowpath,@function
        .size           $__internal_1_$__cuda_sm3x_div_rn_noftz_f32_slowpath,(.L_x_100 - $__internal_1_$__cuda_sm3x_div_rn_noftz_f32_slowpath)
$__internal_1_$__cuda_sm3x_div_rn_noftz_f32_slowpath:
[----:B------:R-:W-:Y:S01]  /*7080*/  SHF.R.U32.HI R30, RZ, 0x17, R0 ;  /* 0x00000017ff1e7819 */ /* 0x000fe20000011600 */
[----:B------:R-:W-:Y:S01]  /*7090*/  BSSY.RECONVERGENT B0, `(.L_x_87) ;  /* 0x0000063000007945 */ /* 0x000fe20003800200 */
[----:B------:R-:W-:Y:S02]  /*70a0*/  SHF.R.U32.HI R32, RZ, 0x17, R3 ;  /* 0x00000017ff207819 */ /* 0x000fe40000011603 */
[----:B------:R-:W-:Y:S02]  /*70b0*/  LOP3.LUT R30, R30, 0xff, RZ, 0xc0, !PT ;  /* 0x000000ff1e1e7812 */ /* 0x000fe400078ec0ff */
[----:B------:R-:W-:-:S03]  /*70c0*/  LOP3.LUT R32, R32, 0xff, RZ, 0xc0, !PT ;  /* 0x000000ff20207812 */ /* 0x000fc600078ec0ff */
[----:B------:R-:W-:Y:S01]  /*70d0*/  VIADD R31, R30, 0xffffffff ;  /* 0xffffffff1e1f7836 */ /* 0x000fe20000000000 */
[----:B------:R-:W-:-:S04]  /*70e0*/  IADD3 R33, PT, PT, R32, -0x1, RZ ;  /* 0xffffffff20217810 */ /* 0x000fc80007ffe0ff */
[----:B------:R-:W-:-:S04]  /*70f0*/  ISETP.GT.U32.AND P0, PT, R31, 0xfd, PT ;  /* 0x000000fd1f00780c */ /* 0x000fc80003f04070 */
[----:B------:R-:W-:-:S13]  /*7100*/  ISETP.GT.U32.OR P0, PT, R33, 0xfd, P0 ;  /* 0x000000fd2100780c */ /* 0x000fda0000704470 */
[----:B------:R-:W-:Y:S01]  /*7110*/  @!P0 IMAD.MOV.U32 R34, RZ, RZ, RZ ;  /* 0x000000ffff228224 */ /* 0x000fe200078e00ff */
[----:B------:R-:W-:Y:S06]  /*7120*/  @!P0 BRA `(.L_x_88) ;  /* 0x00000000005c8947 */ /* 0x000fec0003800000 */
[----:B------:R-:W-:Y:S02]  /*7130*/  FSETP.GTU.FTZ.AND P0, PT, |R3|, +INF , PT ;  /* 0x7f8000000300780b */ /* 0x000fe40003f1c200 */
[----:B------:R-:W-:-:S04]  /*7140*/  FSETP.GTU.FTZ.AND P1, PT, |R0|, +INF , PT ;  /* 0x7f8000000000780b */ /* 0x000fc80003f3c200 */
[----:B------:R-:W-:-:S13]  /*7150*/  PLOP3.LUT P0, PT, P0, P1, PT, 0xf8, 0x8f ;  /* 0x00000000008f781c */ /* 0x000fda0000703f70 */
[----:B------:R-:W-:Y:S05]  /*7160*/  @P0 BRA `(.L_x_89) ;  /* 0x0000000400500947 */ /* 0x000fea0003800000 */
[----:B------:R-:W-:-:S13]  /*7170*/  LOP3.LUT P0, RZ, R0, 0x7fffffff, R3, 0xc8, !PT ;  /* 0x7fffffff00ff7812 */ /* 0x000fda000780c803 */
[----:B------:R-:W-:Y:S05]  /*7180*/  @!P0 BRA `(.L_x_90) ;  /* 0x0000000400408947 */ /* 0x000fea0003800000 */
[C---:B------:R-:W-:Y:S02]  /*7190*/  FSETP.NEU.FTZ.AND P0, PT, |R3|.reuse, +INF , PT ;  /* 0x7f8000000300780b */ /* 0x040fe40003f1d200 */
[----:B------:R-:W-:Y:S02]  /*71a0*/  FSETP.NEU.FTZ.AND P2, PT, |R0|, +INF , PT ;  /* 0x7f8000000000780b */ /* 0x000fe40003f5d200 */
[----:B------:R-:W-:-:S11]  /*71b0*/  FSETP.NEU.FTZ.AND P1, PT, |R3|, +INF , PT ;  /* 0x7f8000000300780b */ /* 0x000fd60003f3d200 */
[----:B------:R-:W-:Y:S05]  /*71c0*/  @!P2 BRA !P0, `(.L_x_90) ;  /* 0x000000040030a947 */ /* 0x000fea0004000000 */
[----:B------:R-:W-:-:S04]  /*71d0*/  LOP3.LUT P0, RZ, R3, 0x7fffffff, RZ, 0xc0, !PT ;  /* 0x7fffffff03ff7812 */ /* 0x000fc8000780c0ff */
[----:B------:R-:W-:-:S13]  /*71e0*/  PLOP3.LUT P0, PT, P2, P0, PT, 0x2f, 0xf2 ;  /* 0x0000000000f2781c */ /* 0x000fda0001700577 */
[----:B------:R-:W-:Y:S05]  /*71f0*/  @P0 BRA `(.L_x_91) ;  /* 0x00000004001c0947 */ /* 0x000fea0003800000 */
[----:B------:R-:W-:-:S04]  /*7200*/  LOP3.LUT P0, RZ, R0, 0x7fffffff, RZ, 0xc0, !PT ;  /* 0x7fffffff00ff7812 */ /* 0x000fc8000780c0ff */
[----:B------:R-:W-:-:S13]  /*7210*/  PLOP3.LUT P0, PT, P1, P0, PT, 0x2f, 0xf2 ;  /* 0x0000000000f2781c */ /* 0x000fda0000f00577 */
[----:B------:R-:W-:Y:S05]  /*7220*/  @P0 BRA `(.L_x_92) ;  /* 0x0000000400040947 */ /* 0x000fea0003800000 */
[----:B------:R-:W-:Y:S02]  /*7230*/  ISETP.GE.AND P0, PT, R33, RZ, PT ;  /* 0x000000ff2100720c */ /* 0x000fe40003f06270 */
[----:B------:R-:W-:-:S11]  /*7240*/  ISETP.GE.AND P1, PT, R31, RZ, PT ;  /* 0x000000ff1f00720c */ /* 0x000fd60003f26270 */
[----:B------:R-:W-:Y:S01]  /*7250*/  @P0 MOV R34, RZ ;  /* 0x000000ff00220202 */ /* 0x000fe20000000f00 */
[----:B------:R-:W-:Y:S02]  /*7260*/  @!P0 IMAD.MOV.U32 R34, RZ, RZ, -0x40 ;  /* 0xffffffc0ff228424 */ /* 0x000fe400078e00ff */
[----:B------:R-:W-:Y:S01]  /*7270*/  @!P0 FFMA R3, R3, 1.84467440737095516160e+19, RZ ;  /* 0x5f80000003038823 */ /* 0x000fe200000000ff */
[----:B------:R-:W-:Y:S02]  /*7280*/  @!P1 FFMA R0, R0, 1.84467440737095516160e+19, RZ ;  /* 0x5f80000000009823 */ /* 0x000fe400000000ff */
[----:B------:R-:W-:-:S07]  /*7290*/  @!P1 IADD3 R34, PT, PT, R34, 0x40, RZ ;  /* 0x0000004022229810 */ /* 0x000fce0007ffe0ff */
.L_x_88:
[----:B------:R-:W-:Y:S01]  /*72a0*/  LEA R31, R30, 0xc0800000, 0x17 ;  /* 0xc08000001e1f7811 */ /* 0x000fe200078eb8ff */
[----:B------:R-:W-:Y:S01]  /*72b0*/  BSSY.RECONVERGENT B1, `(.L_x_93) ;  /* 0x0000036000017945 */ /* 0x000fe20003800200 */
[----:B------:R-:W-:-:S03]  /*72c0*/  IADD3 R32, PT, PT, R32, -0x7f, RZ ;  /* 0xffffff8120207810 */ /* 0x000fc60007ffe0ff */
[----:B------:R-:W-:Y:S02]  /*72d0*/  IMAD.IADD R31, R0, 0x1, -R31 ;  /* 0x00000001001f7824 */ /* 0x000fe400078e0a1f */
[----:B------:R-:W-:Y:S02]  /*72e0*/  IMAD R3, R32, -0x800000, R3 ;  /* 0xff80000020037824 */ /* 0x000fe400078e0203 */
[----:B------:R0:W1:Y:S02]  /*72f0*/  MUFU.RCP R0, R31 ;  /* 0x0000001f00007308 */ /* 0x0000640000001000 */
[----:B0-----:R-:W-:-:S04]  /*7300*/  FADD.FTZ R31, -R31, -RZ ;  /* 0x800000ff1f1f7221 */ /* 0x001fc80000010100 */
[----:B-1----:R-:W-:-:S04]  /*7310*/  FFMA R33, R0, R31, 1 ;  /* 0x3f80000000217423 */ /* 0x002fc8000000001f */
[----:B------:R-:W-:Y:S01]  /*7320*/  FFMA R0, R0, R33, R0 ;  /* 0x0000002100007223 */ /* 0x000fe20000000000 */
[----:B------:R-:W-:-:S03]  /*7330*/  IADD3 R33, PT, PT, R32, 0x7f, -R30 ;  /* 0x0000007f20217810 */ /* 0x000fc60007ffe81e */
[----:B------:R-:W-:Y:S02]  /*7340*/  FFMA R30, R3, R0, RZ ;  /* 0x00000000031e7223 */ /* 0x000fe400000000ff */
[----:B------:R-:W-:Y:S02]  /*7350*/  IMAD.IADD R34, R33, 0x1, R34 ;  /* 0x0000000121227824 */ /* 0x000fe400078e0222 */
[----:B------:R-:W-:-:S04]  /*7360*/  FFMA R37, R31, R30, R3 ;  /* 0x0000001e1f257223 */ /* 0x000fc80000000003 */
[----:B------:R-:W-:-:S04]  /*7370*/  FFMA R30, R0, R37, R30 ;  /* 0x00000025001e7223 */ /* 0x000fc8000000001e */
[----:B------:R-:W-:-:S04]  /*7380*/  FFMA R3, R31, R30, R3 ;  /* 0x0000001e1f037223 */ /* 0x000fc80000000003 */
[----:B------:R-:W-:-:S05]  /*7390*/  FFMA R31, R0, R3, R30 ;  /* 0x00000003001f7223 */ /* 0x000fca000000001e */
[----:B------:R-:W-:-:S04]  /*73a0*/  SHF.R.U32.HI R33, RZ, 0x17, R31 ;  /* 0x00000017ff217819 */ /* 0x000fc8000001161f */
[----:B------:R-:W-:-:S04]  /*73b0*/  LOP3.LUT R33, R33, 0xff, RZ, 0xc0, !PT ;  /* 0x000000ff21217812 */ /* 0x000fc800078ec0ff */
[----:B------:R-:W-:-:S05]  /*73c0*/  IADD3 R32, PT, PT, R33, R34, RZ ;  /* 0x0000002221207210 */ /* 0x000fca0007ffe0ff */
[----:B------:R-:W-:-:S05]  /*73d0*/  VIADD R33, R32, 0xffffffff ;  /* 0xffffffff20217836 */ /* 0x000fca0000000000 */
[----:B------:R-:W-:-:S13]  /*73e0*/  ISETP.GE.U32.AND P0, PT, R33, 0xfe, PT ;  /* 0x000000fe2100780c */ /* 0x000fda0003f06070 */
[----:B------:R-:W-:Y:S05]  /*73f0*/  @!P0 BRA `(.L_x_94) ;  /* 0x0000000000808947 */ /* 0x000fea0003800000 */
[----:B------:R-:W-:-:S13]  /*7400*/  ISETP.GT.AND P0, PT, R32, 0xfe, PT ;  /* 0x000000fe2000780c */ /* 0x000fda0003f04270 */
[----:B------:R-:W-:Y:S05]  /*7410*/  @P0 BRA `(.L_x_95) ;  /* 0x00000000006c0947 */ /* 0x000fea0003800000 */
[----:B------:R-:W-:-:S13]  /*7420*/  ISETP.GE.AND P0, PT, R32, 0x1, PT ;  /* 0x000000012000780c */ /* 0x000fda0003f06270 */
[----:B------:R-:W-:Y:S05]  /*7430*/  @P0 BRA `(.L_x_96) ;  /* 0x0000000000740947 */ /* 0x000fea0003800000 */
[----:B------:R-:W-:Y:S02]  /*7440*/  ISETP.GE.AND P0, PT, R32, -0x18, PT ;  /* 0xffffffe82000780c */ /* 0x000fe40003f06270 */
[----:B------:R-:W-:-:S11]  /*7450*/  LOP3.LUT R31, R31, 0x80000000, RZ, 0xc0, !PT ;  /* 0x800000001f1f7812 */ /* 0x000fd600078ec0ff */
[----:B------:R-:W-:Y:S05]  /*7460*/  @!P0 BRA `(.L_x_96) ;  /* 0x0000000000688947 */ /* 0x000fea0003800000 */
[CCC-:B------:R-:W-:Y:S01]  /*7470*/  FFMA.RZ R33, R0.reuse, R3.reuse, R30.reuse ;  /* 0x0000000300217223 */ /* 0x1c0fe2000000c01e */
[CCC-:B------:R-:W-:Y:S01]  /*7480*/  FFMA.RP R34, R0.reuse, R3.reuse, R30.reuse ;  /* 0x0000000300227223 */ /* 0x1c0fe2000000801e */
[----:B------:R-:W-:Y:S01]  /*7490*/  FFMA.RM R3, R0, R3, R30 ;  /* 0x0000000300037223 */ /* 0x000fe2000000401e */
[C---:B------:R-:W-:Y:S02]  /*74a0*/  IADD3 R0, PT, PT, R32.reuse, 0x20, RZ ;  /* 0x0000002020007810 */ /* 0x040fe40007ffe0ff */
[----:B------:R-:W-:Y:S02]  /*74b0*/  LOP3.LUT R33, R33, 0x7fffff, RZ, 0xc0, !PT ;  /* 0x007fffff21217812 */ /* 0x000fe400078ec0ff */
[C---:B------:R-:W-:Y:S02]  /*74c0*/  ISETP.NE.AND P2, PT, R32.reuse, RZ, PT ;  /* 0x000000ff2000720c */ /* 0x040fe40003f45270 */
[----:B------:R-:W-:Y:S02]  /*74d0*/  LOP3.LUT R33, R33, 0x800000, RZ, 0xfc, !PT ;  /* 0x0080000021217812 */ /* 0x000fe400078efcff */
[----:B------:R-:W-:Y:S01]  /*74e0*/  ISETP.NE.AND P1, PT, R32, RZ, PT ;  /* 0x000000ff2000720c */ /* 0x000fe20003f25270 */
[----:B------:R-:W-:Y:S01]  /*74f0*/  IMAD.MOV R32, RZ, RZ, -R32 ;  /* 0x000000ffff207224 */ /* 0x000fe200078e0a20 */
[----:B------:R-:W-:-:S02]  /*7500*/  SHF.L.U32 R0, R33, R0, RZ ;  /* 0x0000000021007219 */ /* 0x000fc400000006ff */
[----:B------:R-:W-:Y:S02]  /*7510*/  FSETP.NEU.FTZ.AND P0, PT, R34, R3, PT ;  /* 0x000000032200720b */ /* 0x000fe40003f1d000 */
[----:B------:R-:W-:Y:S02]  /*7520*/  SEL R32, R32, RZ, P2 ;  /* 0x000000ff20207207 */ /* 0x000fe40001000000 */
[----:B------:R-:W-:Y:S02]  /*7530*/  ISETP.NE.AND P1, PT, R0, RZ, P1 ;  /* 0x000000ff0000720c */ /* 0x000fe40000f25270 */
[----:B------:R-:W-:Y:S02]  /*7540*/  SHF.R.U32.HI R33, RZ, R32, R33 ;  /* 0x00000020ff217219 */ /* 0x000fe40000011621 */
[----:B------:R-:W-:Y:S02]  /*7550*/  PLOP3.LUT P0, PT, P0, P1, PT, 0xf8, 0x8f ;  /* 0x00000000008f781c */ /* 0x000fe40000703f70 */
[----:B------:R-:W-:-:S02]  /*7560*/  SHF.R.U32.HI R3, RZ, 0x1, R33 ;  /* 0x00000001ff037819 */ /* 0x000fc40000011621 */
[----:B------:R-:W-:-:S04]  /*7570*/  SEL R0, RZ, 0x1, !P0 ;  /* 0x00000001ff007807 */ /* 0x000fc80004000000 */
[----:B------:R-:W-:-:S04]  /*7580*/  LOP3.LUT R0, R0, 0x1, R3, 0xf8, !PT ;  /* 0x0000000100007812 */ /* 0x000fc800078ef803 */
[----:B------:R-:W-:-:S04]  /*7590*/  LOP3.LUT R0, R0, R33, RZ, 0xc0, !PT ;  /* 0x0000002100007212 */ /* 0x000fc800078ec0ff */
[----:B------:R-:W-:-:S04]  /*75a0*/  IADD3 R0, PT, PT, R3, R0, RZ ;  /* 0x0000000003007210 */ /* 0x000fc80007ffe0ff */
[----:B------:R-:W-:Y:S01]  /*75b0*/  LOP3.LUT R31, R0, R31, RZ, 0xfc, !PT ;  /* 0x0000001f001f7212 */ /* 0x000fe200078efcff */
[----:B------:R-:W-:Y:S06]  /*75c0*/  BRA `(.L_x_96) ;  /* 0x0000000000107947 */ /* 0x000fec0003800000 */
.L_x_95:
[----:B------:R-:W-:-:S04]  /*75d0*/  LOP3.LUT R31, R31, 0x80000000, RZ, 0xc0, !PT ;  /* 0x800000001f1f7812 */ /* 0x000fc800078ec0ff */
[----:B------:R-:W-:Y:S01]  /*75e0*/  LOP3.LUT R31, R31, 0x7f800000, RZ, 0xfc, !PT ;  /* 0x7f8000001f1f7812 */ /* 0x000fe200078efcff */
[----:B------:R-:W-:Y:S06]  /*75f0*/  BRA `(.L_x_96) ;  /* 0x0000000000047947 */ /* 0x000fec0003800000 */
.L_x_94:
[----:B------:R-:W-:-:S07]  /*7600*/  IMAD R31, R34, 0x800000, R31 ;  /* 0x00800000221f7824 */ /* 0x000fce00078e021f */
.L_x_96:
[----:B------:R-:W-:Y:S05]  /*7610*/  BSYNC.RECONVERGENT B1 ;  /* 0x0000000000017941 */ /* 0x000fea0003800200 */
.L_x_93:
[----:B------:R-:W-:Y:S01]  /*7620*/  MOV R0, R31 ;  /* 0x0000001f00007202 */ /* 0x000fe20000000f00 */
[----:B------:R-:W-:Y:S06]  /*7630*/  BRA `(.L_x_97) ;  /* 0x0000000000207947 */ /* 0x000fec0003800000 */
.L_x_92:
[----:B------:R-:W-:-:S04]  /*7640*/  LOP3.LUT R0, R0, 0x80000000, R3, 0x48, !PT ;  /* 0x8000000000007812 */ /* 0x000fc800078e4803 */
[----:B------:R-:W-:Y:S01]  /*7650*/  LOP3.LUT R0, R0, 0x7f800000, RZ, 0xfc, !PT ;  /* 0x7f80000000007812 */ /* 0x000fe200078efcff */
[----:B------:R-:W-:Y:S06]  /*7660*/  BRA `(.L_x_97) ;  /* 0x0000000000147947 */ /* 0x000fec0003800000 */
.L_x_91:
[----:B------:R-:W-:Y:S01]  /*7670*/  LOP3.LUT R0, R0, 0x80000000, R3, 0x48, !PT ;  /* 0x8000000000007812 */ /* 0x000fe200078e4803 */
[----:B------:R-:W-:Y:S06]  /*7680*/  BRA `(.L_x_97) ;  /* 0x00000000000c7947 */ /* 0x000fec0003800000 */
.L_x_90:
[----:B------:R-:W0:Y:S01]  /*7690*/  MUFU.RSQ R0, -QNAN ;  /* 0xffc0000000007908 */ /* 0x000e220000001400 */
[----:B------:R-:W-:Y:S05]  /*76a0*/  BRA `(.L_x_97) ;  /* 0x0000000000047947 */ /* 0x000fea0003800000 */
.L_x_89:
[----:B------:R-:W-:-:S07]  /*76b0*/  FADD.FTZ R0, R3, R0 ;  /* 0x0000000003007221 */ /* 0x000fce0000010000 */
.L_x_97:
[----:B------:R-:W-:Y:S05]  /*76c0*/  BSYNC.RECONVERGENT B0 ;  /* 0x0000000000007941 */ /* 0x000fea0003800200 */
.L_x_87:
[----:B------:R-:W-:Y:S02]  /*76d0*/  HFMA2 R31, -RZ, RZ, 0, 0 ;  /* 0x00000000ff1f7431 */ /* 0x000fe400000001ff */
[----:B------:R-:W-:-:S04]  /*76e0*/  IMAD.MOV.U32 R30, RZ, RZ, R26 ;  /* 0x000000ffff1e7224 */ /* 0x000fc800078e001a */
[----:B0-----:R-:W-:Y:S05]  /*76f0*/  RET.REL.NODEC R30 `(empiricalNullFilter) ;  /* 0xffffff881e407950 */ /* 0x001fea0003c3ffff */
.L_x_98:
[----:B------:R-:W-:-:S00]  /*7700*/  BRA `(.L_x_98) ;  /* 0xfffffffc00fc7947 */ /* 0x000fc0000383ffff */
[----:B------:R-:W-:-:S00]  /*7710*/  NOP ;  /* 0x0000000000007918 */ /* 0x000fc00000000000 */
        /* <DEDUP_REMOVED lines=14> */
.L_x_100:


//--------------------- .nv.global.init           --------------------------
	.section	.nv.global.init,"aw",@progbits
	.align	4
.nv.global.init:
	.type		mrg32k3aM1SubSeq,@object
	.size		mrg32k3aM1SubSeq,(mrg32k3aM2SubSeq - mrg32k3aM1SubSeq)
mrg32k3aM1SubSeq:
        /*0000*/ 	.byte	0x0b, 0xcc, 0xee, 0x04, 0x73, 0x29, 0x8b, 0x6f, 0xf6, 0x53, 0x03, 0xf6, 0x23, 0xf6, 0xea, 0xda
        /* <DEDUP_REMOVED lines=125> */
	.type		mrg32k3aM2SubSeq,@object
	.size		mrg32k3aM2SubSeq,(mrg32k3aM1 - mrg32k3aM2SubSeq)
mrg32k3aM2SubSeq:
        /* <DEDUP_REMOVED lines=126> */
	.type		mrg32k3aM1,@object
	.size		mrg32k3aM1,(mrg32k3aM1Seq - mrg32k3aM1)
mrg32k3aM1:
        /* <DEDUP_REMOVED lines=144> */
	.type		mrg32k3aM1Seq,@object
	.size		mrg32k3aM1Seq,(mrg32k3aM2 - mrg32k3aM1Seq)
mrg32k3aM1Seq:
        /* <DEDUP_REMOVED lines=144> */
	.type		mrg32k3aM2,@object
	.size		mrg32k3aM2,(mrg32k3aM2Seq - mrg32k3aM2)
mrg32k3aM2:
        /* <DEDUP_REMOVED lines=144> */
	.type		mrg32k3aM2Seq,@object
	.size		mrg32k3aM2Seq,(precalc_xorwow_matrix - mrg32k3aM2Seq)
mrg32k3aM2Seq:
        /* <DEDUP_REMOVED lines=144> */
	.type		precalc_xorwow_matrix,@object
	.size		precalc_xorwow_matrix,(precalc_xorwow_offset_matrix - precalc_xorwow_matrix)
precalc_xorwow_matrix:
        /* <DEDUP_REMOVED lines=6400> */
	.type		precalc_xorwow_offset_matrix,@object
	.size		precalc_xorwow_offset_matrix,(.L_1 - precalc_xorwow_offset_matrix)
precalc_xorwow_offset_matrix:
        /* <DEDUP_REMOVED lines=6400> */
.L_1:


//--------------------- .nv.shared.empiricalNullFilter --------------------------
	.section	.nv.shared.empiricalNullFilter,"aw",@nobits
	.sectionflags	@""
	.align	16
	.zero		1024


//--------------------- .nv.shared.reserved.0     --------------------------
	.section	.nv.shared.reserved.0,"aw",@nobits
	.weak		__nv_reservedSMEM_offset_0_alias
	.size		__nv_reservedSMEM_offset_0_alias, 0, 64
	.other		__nv_reservedSMEM_offset_0_alias,@"STO_CUDA_RESERVED_SHARED STV_DEFAULT"
__nv_reservedSMEM_offset_0_alias:
	.zero		0
	.zero		64


//--------------------- .nv.constant0.empiricalNullFilter --------------------------
	.section	.nv.constant0.empiricalNullFilter,"a",@progbits
	.sectionflags	@""
	.align	4
.nv.constant0.empiricalNullFilter:
	.zero		944


//--------------------- SYMBOLS --------------------------

	.type		.nv.reservedSmem.offset0,@object
	.size		.nv.reservedSmem.offset0,0x4
	.type		.nv.reservedSmem.cap,@object
	.size		.nv.reservedSmem.cap,0x4
